//
// Generated by NVIDIA NVVM Compiler
//
// Compiler Build ID: CL-36424714
// Cuda compilation tools, release 13.0, V13.0.88
// Based on NVVM 20.0.0
//

.version 9.0
.target sm_100
.address_size 64

	// .globl	_Z9cuda_tossmPm
.global .align 4 .b8 precalc_xorwow_matrix[102400];
.global .align 4 .b8 precalc_xorwow_offset_matrix[102400];
.global .align 4 .b8 mrg32k3aM1[2304];
.global .align 4 .b8 mrg32k3aM2[2304];
.global .align 4 .b8 mrg32k3aM1SubSeq[2016];
.global .align 4 .b8 mrg32k3aM2SubSeq[2016];
.global .align 4 .b8 mrg32k3aM1Seq[2304];
.global .align 4 .b8 mrg32k3aM2Seq[2304];
.const .align 8 .b8 __cr_lgamma_table[72];

.visible .entry _Z9cuda_tossmPm(
	.param .u64 _Z9cuda_tossmPm_param_0,
	.param .u64 .ptr .align 1 _Z9cuda_tossmPm_param_1
)
{
	.local .align 8 .b8 	__local_depot0[48];
	.reg .b64 	%SP;
	.reg .b64 	%SPL;
	.reg .pred 	%p<69>;
	.reg .b32 	%r<1351>;
	.reg .b32 	%f<31>;
	.reg .b64 	%rd<69>;

	mov.u64 	%SPL, __local_depot0;
	ld.param.u64 	%rd29, [_Z9cuda_tossmPm_param_0];
	add.u64 	%rd1, %SPL, 0;
	mov.u32 	%r1, %tid.x;
	mov.u32 	%r585, %ntid.x;
	cvt.u64.u32 	%rd2, %r585;
	// begin inline asm
	mov.u64 	%rd31, %clock64;
	// end inline asm
	mov.u32 	%r586, %ctaid.x;
	mad.lo.s32 	%r2, %r586, %r585, %r1;
	cvt.u32.u64 	%r587, %rd31;
	xor.b32  	%r588, %r587, -1429050551;
	mul.lo.s32 	%r3, %r588, 1099087573;
	{ .reg .b32 tmp; mov.b64 {tmp, %r589}, %rd31; }
	xor.b32  	%r4, %r589, -136515619;
	mul.lo.s32 	%r590, %r4, -1703105765;
	add.s32 	%r591, %r3, %r590;
	add.s32 	%r1339, %r591, 6615241;
	add.s32 	%r1063, %r3, 123456789;
	st.local.v2.u32 	[%rd1], {%r1339, %r1063};
	xor.b32  	%r1062, %r3, 362436069;
	add.s32 	%r1061, %r590, 521288629;
	st.local.v2.u32 	[%rd1+8], {%r1062, %r1061};
	xor.b32  	%r1060, %r590, 88675123;
	add.s32 	%r1059, %r3, 5783321;
	st.local.v2.u32 	[%rd1+16], {%r1060, %r1059};
	setp.eq.s32 	%p1, %r2, 0;
	@%p1 bra 	$L__BB0_115;
	cvt.u64.u32 	%rd60, %r2;
	mov.b32 	%r1046, 0;
$L__BB0_2:
	mov.u64 	%rd4, %rd60;
	and.b64  	%rd5, %rd4, 3;
	setp.eq.s64 	%p2, %rd5, 0;
	@%p2 bra 	$L__BB0_114;
	mul.wide.u32 	%rd33, %r1046, 3200;
	mov.u64 	%rd34, precalc_xorwow_matrix;
	add.s64 	%rd6, %rd34, %rd33;
	mov.b32 	%r1059, 0;
	mov.u32 	%r1060, %r1059;
	mov.u32 	%r1061, %r1059;
	mov.u32 	%r1062, %r1059;
	mov.u32 	%r1063, %r1059;
	mov.u32 	%r1052, %r1059;
$L__BB0_4:
	mul.wide.u32 	%rd35, %r1052, 4;
	add.s64 	%rd36, %rd1, %rd35;
	ld.local.u32 	%r23, [%rd36+4];
	shl.b32 	%r24, %r1052, 5;
	mov.b32 	%r1058, 0;
$L__BB0_5:
	.pragma "nounroll";
	shr.u32 	%r595, %r23, %r1058;
	and.b32  	%r596, %r595, 1;
	setp.eq.b32 	%p3, %r596, 1;
	not.pred 	%p4, %p3;
	add.s32 	%r597, %r24, %r1058;
	mul.lo.s32 	%r598, %r597, 5;
	mul.wide.u32 	%rd37, %r598, 4;
	add.s64 	%rd7, %rd6, %rd37;
	@%p4 bra 	$L__BB0_7;
	ld.global.u32 	%r599, [%rd7];
	xor.b32  	%r1063, %r1063, %r599;
	ld.global.u32 	%r600, [%rd7+4];
	xor.b32  	%r1062, %r1062, %r600;
	ld.global.u32 	%r601, [%rd7+8];
	xor.b32  	%r1061, %r1061, %r601;
	ld.global.u32 	%r602, [%rd7+12];
	xor.b32  	%r1060, %r1060, %r602;
	ld.global.u32 	%r603, [%rd7+16];
	xor.b32  	%r1059, %r1059, %r603;
$L__BB0_7:
	and.b32  	%r605, %r595, 2;
	setp.eq.s32 	%p5, %r605, 0;
	@%p5 bra 	$L__BB0_9;
	ld.global.u32 	%r606, [%rd7+20];
	xor.b32  	%r1063, %r1063, %r606;
	ld.global.u32 	%r607, [%rd7+24];
	xor.b32  	%r1062, %r1062, %r607;
	ld.global.u32 	%r608, [%rd7+28];
	xor.b32  	%r1061, %r1061, %r608;
	ld.global.u32 	%r609, [%rd7+32];
	xor.b32  	%r1060, %r1060, %r609;
	ld.global.u32 	%r610, [%rd7+36];
	xor.b32  	%r1059, %r1059, %r610;
$L__BB0_9:
	and.b32  	%r612, %r595, 4;
	setp.eq.s32 	%p6, %r612, 0;
	@%p6 bra 	$L__BB0_11;
	ld.global.u32 	%r613, [%rd7+40];
	xor.b32  	%r1063, %r1063, %r613;
	ld.global.u32 	%r614, [%rd7+44];
	xor.b32  	%r1062, %r1062, %r614;
	ld.global.u32 	%r615, [%rd7+48];
	xor.b32  	%r1061, %r1061, %r615;
	ld.global.u32 	%r616, [%rd7+52];
	xor.b32  	%r1060, %r1060, %r616;
	ld.global.u32 	%r617, [%rd7+56];
	xor.b32  	%r1059, %r1059, %r617;
$L__BB0_11:
	and.b32  	%r619, %r595, 8;
	setp.eq.s32 	%p7, %r619, 0;
	@%p7 bra 	$L__BB0_13;
	ld.global.u32 	%r620, [%rd7+60];
	xor.b32  	%r1063, %r1063, %r620;
	ld.global.u32 	%r621, [%rd7+64];
	xor.b32  	%r1062, %r1062, %r621;
	ld.global.u32 	%r622, [%rd7+68];
	xor.b32  	%r1061, %r1061, %r622;
	ld.global.u32 	%r623, [%rd7+72];
	xor.b32  	%r1060, %r1060, %r623;
	ld.global.u32 	%r624, [%rd7+76];
	xor.b32  	%r1059, %r1059, %r624;
$L__BB0_13:
	and.b32  	%r626, %r595, 16;
	setp.eq.s32 	%p8, %r626, 0;
	@%p8 bra 	$L__BB0_15;
	ld.global.u32 	%r627, [%rd7+80];
	xor.b32  	%r1063, %r1063, %r627;
	ld.global.u32 	%r628, [%rd7+84];
	xor.b32  	%r1062, %r1062, %r628;
	ld.global.u32 	%r629, [%rd7+88];
	xor.b32  	%r1061, %r1061, %r629;
	ld.global.u32 	%r630, [%rd7+92];
	xor.b32  	%r1060, %r1060, %r630;
	ld.global.u32 	%r631, [%rd7+96];
	xor.b32  	%r1059, %r1059, %r631;
$L__BB0_15:
	and.b32  	%r633, %r595, 32;
	setp.eq.s32 	%p9, %r633, 0;
	@%p9 bra 	$L__BB0_17;
	ld.global.u32 	%r634, [%rd7+100];
	xor.b32  	%r1063, %r1063, %r634;
	ld.global.u32 	%r635, [%rd7+104];
	xor.b32  	%r1062, %r1062, %r635;
	ld.global.u32 	%r636, [%rd7+108];
	xor.b32  	%r1061, %r1061, %r636;
	ld.global.u32 	%r637, [%rd7+112];
	xor.b32  	%r1060, %r1060, %r637;
	ld.global.u32 	%r638, [%rd7+116];
	xor.b32  	%r1059, %r1059, %r638;
$L__BB0_17:
	and.b32  	%r640, %r595, 64;
	setp.eq.s32 	%p10, %r640, 0;
	@%p10 bra 	$L__BB0_19;
	ld.global.u32 	%r641, [%rd7+120];
	xor.b32  	%r1063, %r1063, %r641;
	ld.global.u32 	%r642, [%rd7+124];
	xor.b32  	%r1062, %r1062, %r642;
	ld.global.u32 	%r643, [%rd7+128];
	xor.b32  	%r1061, %r1061, %r643;
	ld.global.u32 	%r644, [%rd7+132];
	xor.b32  	%r1060, %r1060, %r644;
	ld.global.u32 	%r645, [%rd7+136];
	xor.b32  	%r1059, %r1059, %r645;
$L__BB0_19:
	and.b32  	%r647, %r595, 128;
	setp.eq.s32 	%p11, %r647, 0;
	@%p11 bra 	$L__BB0_21;
	ld.global.u32 	%r648, [%rd7+140];
	xor.b32  	%r1063, %r1063, %r648;
	ld.global.u32 	%r649, [%rd7+144];
	xor.b32  	%r1062, %r1062, %r649;
	ld.global.u32 	%r650, [%rd7+148];
	xor.b32  	%r1061, %r1061, %r650;
	ld.global.u32 	%r651, [%rd7+152];
	xor.b32  	%r1060, %r1060, %r651;
	ld.global.u32 	%r652, [%rd7+156];
	xor.b32  	%r1059, %r1059, %r652;
$L__BB0_21:
	and.b32  	%r654, %r595, 256;
	setp.eq.s32 	%p12, %r654, 0;
	@%p12 bra 	$L__BB0_23;
	ld.global.u32 	%r655, [%rd7+160];
	xor.b32  	%r1063, %r1063, %r655;
	ld.global.u32 	%r656, [%rd7+164];
	xor.b32  	%r1062, %r1062, %r656;
	ld.global.u32 	%r657, [%rd7+168];
	xor.b32  	%r1061, %r1061, %r657;
	ld.global.u32 	%r658, [%rd7+172];
	xor.b32  	%r1060, %r1060, %r658;
	ld.global.u32 	%r659, [%rd7+176];
	xor.b32  	%r1059, %r1059, %r659;
$L__BB0_23:
	and.b32  	%r661, %r595, 512;
	setp.eq.s32 	%p13, %r661, 0;
	@%p13 bra 	$L__BB0_25;
	ld.global.u32 	%r662, [%rd7+180];
	xor.b32  	%r1063, %r1063, %r662;
	ld.global.u32 	%r663, [%rd7+184];
	xor.b32  	%r1062, %r1062, %r663;
	ld.global.u32 	%r664, [%rd7+188];
	xor.b32  	%r1061, %r1061, %r664;
	ld.global.u32 	%r665, [%rd7+192];
	xor.b32  	%r1060, %r1060, %r665;
	ld.global.u32 	%r666, [%rd7+196];
	xor.b32  	%r1059, %r1059, %r666;
$L__BB0_25:
	and.b32  	%r668, %r595, 1024;
	setp.eq.s32 	%p14, %r668, 0;
	@%p14 bra 	$L__BB0_27;
	ld.global.u32 	%r669, [%rd7+200];
	xor.b32  	%r1063, %r1063, %r669;
	ld.global.u32 	%r670, [%rd7+204];
	xor.b32  	%r1062, %r1062, %r670;
	ld.global.u32 	%r671, [%rd7+208];
	xor.b32  	%r1061, %r1061, %r671;
	ld.global.u32 	%r672, [%rd7+212];
	xor.b32  	%r1060, %r1060, %r672;
	ld.global.u32 	%r673, [%rd7+216];
	xor.b32  	%r1059, %r1059, %r673;
$L__BB0_27:
	and.b32  	%r675, %r595, 2048;
	setp.eq.s32 	%p15, %r675, 0;
	@%p15 bra 	$L__BB0_29;
	ld.global.u32 	%r676, [%rd7+220];
	xor.b32  	%r1063, %r1063, %r676;
	ld.global.u32 	%r677, [%rd7+224];
	xor.b32  	%r1062, %r1062, %r677;
	ld.global.u32 	%r678, [%rd7+228];
	xor.b32  	%r1061, %r1061, %r678;
	ld.global.u32 	%r679, [%rd7+232];
	xor.b32  	%r1060, %r1060, %r679;
	ld.global.u32 	%r680, [%rd7+236];
	xor.b32  	%r1059, %r1059, %r680;
$L__BB0_29:
	and.b32  	%r682, %r595, 4096;
	setp.eq.s32 	%p16, %r682, 0;
	@%p16 bra 	$L__BB0_31;
	ld.global.u32 	%r683, [%rd7+240];
	xor.b32  	%r1063, %r1063, %r683;
	ld.global.u32 	%r684, [%rd7+244];
	xor.b32  	%r1062, %r1062, %r684;
	ld.global.u32 	%r685, [%rd7+248];
	xor.b32  	%r1061, %r1061, %r685;
	ld.global.u32 	%r686, [%rd7+252];
	xor.b32  	%r1060, %r1060, %r686;
	ld.global.u32 	%r687, [%rd7+256];
	xor.b32  	%r1059, %r1059, %r687;
$L__BB0_31:
	and.b32  	%r689, %r595, 8192;
	setp.eq.s32 	%p17, %r689, 0;
	@%p17 bra 	$L__BB0_33;
	ld.global.u32 	%r690, [%rd7+260];
	xor.b32  	%r1063, %r1063, %r690;
	ld.global.u32 	%r691, [%rd7+264];
	xor.b32  	%r1062, %r1062, %r691;
	ld.global.u32 	%r692, [%rd7+268];
	xor.b32  	%r1061, %r1061, %r692;
	ld.global.u32 	%r693, [%rd7+272];
	xor.b32  	%r1060, %r1060, %r693;
	ld.global.u32 	%r694, [%rd7+276];
	xor.b32  	%r1059, %r1059, %r694;
$L__BB0_33:
	and.b32  	%r696, %r595, 16384;
	setp.eq.s32 	%p18, %r696, 0;
	@%p18 bra 	$L__BB0_35;
	ld.global.u32 	%r697, [%rd7+280];
	xor.b32  	%r1063, %r1063, %r697;
	ld.global.u32 	%r698, [%rd7+284];
	xor.b32  	%r1062, %r1062, %r698;
	ld.global.u32 	%r699, [%rd7+288];
	xor.b32  	%r1061, %r1061, %r699;
	ld.global.u32 	%r700, [%rd7+292];
	xor.b32  	%r1060, %r1060, %r700;
	ld.global.u32 	%r701, [%rd7+296];
	xor.b32  	%r1059, %r1059, %r701;
$L__BB0_35:
	and.b32  	%r703, %r595, 32768;
	setp.eq.s32 	%p19, %r703, 0;
	@%p19 bra 	$L__BB0_37;
	ld.global.u32 	%r704, [%rd7+300];
	xor.b32  	%r1063, %r1063, %r704;
	ld.global.u32 	%r705, [%rd7+304];
	xor.b32  	%r1062, %r1062, %r705;
	ld.global.u32 	%r706, [%rd7+308];
	xor.b32  	%r1061, %r1061, %r706;
	ld.global.u32 	%r707, [%rd7+312];
	xor.b32  	%r1060, %r1060, %r707;
	ld.global.u32 	%r708, [%rd7+316];
	xor.b32  	%r1059, %r1059, %r708;
$L__BB0_37:
	add.s32 	%r1058, %r1058, 16;
	setp.ne.s32 	%p20, %r1058, 32;
	@%p20 bra 	$L__BB0_5;
	mad.lo.s32 	%r709, %r1052, -31, %r24;
	add.s32 	%r1052, %r709, 1;
	setp.ne.s32 	%p21, %r1052, 5;
	@%p21 bra 	$L__BB0_4;
	st.local.u32 	[%rd1+4], %r1063;
	st.local.v2.u32 	[%rd1+8], {%r1062, %r1061};
	st.local.v2.u32 	[%rd1+16], {%r1060, %r1059};
	setp.eq.s64 	%p22, %rd5, 1;
	@%p22 bra 	$L__BB0_114;
	mov.b32 	%r1059, 0;
	mov.u32 	%r1060, %r1059;
	mov.u32 	%r1061, %r1059;
	mov.u32 	%r1062, %r1059;
	mov.u32 	%r1063, %r1059;
	mov.u32 	%r1144, %r1059;
$L__BB0_41:
	mul.wide.u32 	%rd38, %r1144, 4;
	add.s64 	%rd39, %rd1, %rd38;
	ld.local.u32 	%r199, [%rd39+4];
	shl.b32 	%r200, %r1144, 5;
	mov.b32 	%r1150, 0;
$L__BB0_42:
	.pragma "nounroll";
	shr.u32 	%r712, %r199, %r1150;
	and.b32  	%r713, %r712, 1;
	setp.eq.b32 	%p23, %r713, 1;
	not.pred 	%p24, %p23;
	add.s32 	%r714, %r200, %r1150;
	mul.lo.s32 	%r715, %r714, 5;
	mul.wide.u32 	%rd40, %r715, 4;
	add.s64 	%rd8, %rd6, %rd40;
	@%p24 bra 	$L__BB0_44;
	ld.global.u32 	%r716, [%rd8];
	xor.b32  	%r1063, %r1063, %r716;
	ld.global.u32 	%r717, [%rd8+4];
	xor.b32  	%r1062, %r1062, %r717;
	ld.global.u32 	%r718, [%rd8+8];
	xor.b32  	%r1061, %r1061, %r718;
	ld.global.u32 	%r719, [%rd8+12];
	xor.b32  	%r1060, %r1060, %r719;
	ld.global.u32 	%r720, [%rd8+16];
	xor.b32  	%r1059, %r1059, %r720;
$L__BB0_44:
	and.b32  	%r722, %r712, 2;
	setp.eq.s32 	%p25, %r722, 0;
	@%p25 bra 	$L__BB0_46;
	ld.global.u32 	%r723, [%rd8+20];
	xor.b32  	%r1063, %r1063, %r723;
	ld.global.u32 	%r724, [%rd8+24];
	xor.b32  	%r1062, %r1062, %r724;
	ld.global.u32 	%r725, [%rd8+28];
	xor.b32  	%r1061, %r1061, %r725;
	ld.global.u32 	%r726, [%rd8+32];
	xor.b32  	%r1060, %r1060, %r726;
	ld.global.u32 	%r727, [%rd8+36];
	xor.b32  	%r1059, %r1059, %r727;
$L__BB0_46:
	and.b32  	%r729, %r712, 4;
	setp.eq.s32 	%p26, %r729, 0;
	@%p26 bra 	$L__BB0_48;
	ld.global.u32 	%r730, [%rd8+40];
	xor.b32  	%r1063, %r1063, %r730;
	ld.global.u32 	%r731, [%rd8+44];
	xor.b32  	%r1062, %r1062, %r731;
	ld.global.u32 	%r732, [%rd8+48];
	xor.b32  	%r1061, %r1061, %r732;
	ld.global.u32 	%r733, [%rd8+52];
	xor.b32  	%r1060, %r1060, %r733;
	ld.global.u32 	%r734, [%rd8+56];
	xor.b32  	%r1059, %r1059, %r734;
$L__BB0_48:
	and.b32  	%r736, %r712, 8;
	setp.eq.s32 	%p27, %r736, 0;
	@%p27 bra 	$L__BB0_50;
	ld.global.u32 	%r737, [%rd8+60];
	xor.b32  	%r1063, %r1063, %r737;
	ld.global.u32 	%r738, [%rd8+64];
	xor.b32  	%r1062, %r1062, %r738;
	ld.global.u32 	%r739, [%rd8+68];
	xor.b32  	%r1061, %r1061, %r739;
	ld.global.u32 	%r740, [%rd8+72];
	xor.b32  	%r1060, %r1060, %r740;
	ld.global.u32 	%r741, [%rd8+76];
	xor.b32  	%r1059, %r1059, %r741;
$L__BB0_50:
	and.b32  	%r743, %r712, 16;
	setp.eq.s32 	%p28, %r743, 0;
	@%p28 bra 	$L__BB0_52;
	ld.global.u32 	%r744, [%rd8+80];
	xor.b32  	%r1063, %r1063, %r744;
	ld.global.u32 	%r745, [%rd8+84];
	xor.b32  	%r1062, %r1062, %r745;
	ld.global.u32 	%r746, [%rd8+88];
	xor.b32  	%r1061, %r1061, %r746;
	ld.global.u32 	%r747, [%rd8+92];
	xor.b32  	%r1060, %r1060, %r747;
	ld.global.u32 	%r748, [%rd8+96];
	xor.b32  	%r1059, %r1059, %r748;
$L__BB0_52:
	and.b32  	%r750, %r712, 32;
	setp.eq.s32 	%p29, %r750, 0;
	@%p29 bra 	$L__BB0_54;
	ld.global.u32 	%r751, [%rd8+100];
	xor.b32  	%r1063, %r1063, %r751;
	ld.global.u32 	%r752, [%rd8+104];
	xor.b32  	%r1062, %r1062, %r752;
	ld.global.u32 	%r753, [%rd8+108];
	xor.b32  	%r1061, %r1061, %r753;
	ld.global.u32 	%r754, [%rd8+112];
	xor.b32  	%r1060, %r1060, %r754;
	ld.global.u32 	%r755, [%rd8+116];
	xor.b32  	%r1059, %r1059, %r755;
$L__BB0_54:
	and.b32  	%r757, %r712, 64;
	setp.eq.s32 	%p30, %r757, 0;
	@%p30 bra 	$L__BB0_56;
	ld.global.u32 	%r758, [%rd8+120];
	xor.b32  	%r1063, %r1063, %r758;
	ld.global.u32 	%r759, [%rd8+124];
	xor.b32  	%r1062, %r1062, %r759;
	ld.global.u32 	%r760, [%rd8+128];
	xor.b32  	%r1061, %r1061, %r760;
	ld.global.u32 	%r761, [%rd8+132];
	xor.b32  	%r1060, %r1060, %r761;
	ld.global.u32 	%r762, [%rd8+136];
	xor.b32  	%r1059, %r1059, %r762;
$L__BB0_56:
	and.b32  	%r764, %r712, 128;
	setp.eq.s32 	%p31, %r764, 0;
	@%p31 bra 	$L__BB0_58;
	ld.global.u32 	%r765, [%rd8+140];
	xor.b32  	%r1063, %r1063, %r765;
	ld.global.u32 	%r766, [%rd8+144];
	xor.b32  	%r1062, %r1062, %r766;
	ld.global.u32 	%r767, [%rd8+148];
	xor.b32  	%r1061, %r1061, %r767;
	ld.global.u32 	%r768, [%rd8+152];
	xor.b32  	%r1060, %r1060, %r768;
	ld.global.u32 	%r769, [%rd8+156];
	xor.b32  	%r1059, %r1059, %r769;
$L__BB0_58:
	and.b32  	%r771, %r712, 256;
	setp.eq.s32 	%p32, %r771, 0;
	@%p32 bra 	$L__BB0_60;
	ld.global.u32 	%r772, [%rd8+160];
	xor.b32  	%r1063, %r1063, %r772;
	ld.global.u32 	%r773, [%rd8+164];
	xor.b32  	%r1062, %r1062, %r773;
	ld.global.u32 	%r774, [%rd8+168];
	xor.b32  	%r1061, %r1061, %r774;
	ld.global.u32 	%r775, [%rd8+172];
	xor.b32  	%r1060, %r1060, %r775;
	ld.global.u32 	%r776, [%rd8+176];
	xor.b32  	%r1059, %r1059, %r776;
$L__BB0_60:
	and.b32  	%r778, %r712, 512;
	setp.eq.s32 	%p33, %r778, 0;
	@%p33 bra 	$L__BB0_62;
	ld.global.u32 	%r779, [%rd8+180];
	xor.b32  	%r1063, %r1063, %r779;
	ld.global.u32 	%r780, [%rd8+184];
	xor.b32  	%r1062, %r1062, %r780;
	ld.global.u32 	%r781, [%rd8+188];
	xor.b32  	%r1061, %r1061, %r781;
	ld.global.u32 	%r782, [%rd8+192];
	xor.b32  	%r1060, %r1060, %r782;
	ld.global.u32 	%r783, [%rd8+196];
	xor.b32  	%r1059, %r1059, %r783;
$L__BB0_62:
	and.b32  	%r785, %r712, 1024;
	setp.eq.s32 	%p34, %r785, 0;
	@%p34 bra 	$L__BB0_64;
	ld.global.u32 	%r786, [%rd8+200];
	xor.b32  	%r1063, %r1063, %r786;
	ld.global.u32 	%r787, [%rd8+204];
	xor.b32  	%r1062, %r1062, %r787;
	ld.global.u32 	%r788, [%rd8+208];
	xor.b32  	%r1061, %r1061, %r788;
	ld.global.u32 	%r789, [%rd8+212];
	xor.b32  	%r1060, %r1060, %r789;
	ld.global.u32 	%r790, [%rd8+216];
	xor.b32  	%r1059, %r1059, %r790;
$L__BB0_64:
	and.b32  	%r792, %r712, 2048;
	setp.eq.s32 	%p35, %r792, 0;
	@%p35 bra 	$L__BB0_66;
	ld.global.u32 	%r793, [%rd8+220];
	xor.b32  	%r1063, %r1063, %r793;
	ld.global.u32 	%r794, [%rd8+224];
	xor.b32  	%r1062, %r1062, %r794;
	ld.global.u32 	%r795, [%rd8+228];
	xor.b32  	%r1061, %r1061, %r795;
	ld.global.u32 	%r796, [%rd8+232];
	xor.b32  	%r1060, %r1060, %r796;
	ld.global.u32 	%r797, [%rd8+236];
	xor.b32  	%r1059, %r1059, %r797;
$L__BB0_66:
	and.b32  	%r799, %r712, 4096;
	setp.eq.s32 	%p36, %r799, 0;
	@%p36 bra 	$L__BB0_68;
	ld.global.u32 	%r800, [%rd8+240];
	xor.b32  	%r1063, %r1063, %r800;
	ld.global.u32 	%r801, [%rd8+244];
	xor.b32  	%r1062, %r1062, %r801;
	ld.global.u32 	%r802, [%rd8+248];
	xor.b32  	%r1061, %r1061, %r802;
	ld.global.u32 	%r803, [%rd8+252];
	xor.b32  	%r1060, %r1060, %r803;
	ld.global.u32 	%r804, [%rd8+256];
	xor.b32  	%r1059, %r1059, %r804;
$L__BB0_68:
	and.b32  	%r806, %r712, 8192;
	setp.eq.s32 	%p37, %r806, 0;
	@%p37 bra 	$L__BB0_70;
	ld.global.u32 	%r807, [%rd8+260];
	xor.b32  	%r1063, %r1063, %r807;
	ld.global.u32 	%r808, [%rd8+264];
	xor.b32  	%r1062, %r1062, %r808;
	ld.global.u32 	%r809, [%rd8+268];
	xor.b32  	%r1061, %r1061, %r809;
	ld.global.u32 	%r810, [%rd8+272];
	xor.b32  	%r1060, %r1060, %r810;
	ld.global.u32 	%r811, [%rd8+276];
	xor.b32  	%r1059, %r1059, %r811;
$L__BB0_70:
	and.b32  	%r813, %r712, 16384;
	setp.eq.s32 	%p38, %r813, 0;
	@%p38 bra 	$L__BB0_72;
	ld.global.u32 	%r814, [%rd8+280];
	xor.b32  	%r1063, %r1063, %r814;
	ld.global.u32 	%r815, [%rd8+284];
	xor.b32  	%r1062, %r1062, %r815;
	ld.global.u32 	%r816, [%rd8+288];
	xor.b32  	%r1061, %r1061, %r816;
	ld.global.u32 	%r817, [%rd8+292];
	xor.b32  	%r1060, %r1060, %r817;
	ld.global.u32 	%r818, [%rd8+296];
	xor.b32  	%r1059, %r1059, %r818;
$L__BB0_72:
	and.b32  	%r820, %r712, 32768;
	setp.eq.s32 	%p39, %r820, 0;
	@%p39 bra 	$L__BB0_74;
	ld.global.u32 	%r821, [%rd8+300];
	xor.b32  	%r1063, %r1063, %r821;
	ld.global.u32 	%r822, [%rd8+304];
	xor.b32  	%r1062, %r1062, %r822;
	ld.global.u32 	%r823, [%rd8+308];
	xor.b32  	%r1061, %r1061, %r823;
	ld.global.u32 	%r824, [%rd8+312];
	xor.b32  	%r1060, %r1060, %r824;
	ld.global.u32 	%r825, [%rd8+316];
	xor.b32  	%r1059, %r1059, %r825;
$L__BB0_74:
	add.s32 	%r1150, %r1150, 16;
	setp.ne.s32 	%p40, %r1150, 32;
	@%p40 bra 	$L__BB0_42;
	mad.lo.s32 	%r826, %r1144, -31, %r200;
	add.s32 	%r1144, %r826, 1;
	setp.ne.s32 	%p41, %r1144, 5;
	@%p41 bra 	$L__BB0_41;
	st.local.u32 	[%rd1+4], %r1063;
	st.local.v2.u32 	[%rd1+8], {%r1062, %r1061};
	st.local.v2.u32 	[%rd1+16], {%r1060, %r1059};
	setp.ne.s64 	%p42, %rd5, 3;
	@%p42 bra 	$L__BB0_114;
	mov.b32 	%r1059, 0;
	mov.u32 	%r1060, %r1059;
	mov.u32 	%r1061, %r1059;
	mov.u32 	%r1062, %r1059;
	mov.u32 	%r1063, %r1059;
	mov.u32 	%r1236, %r1059;
$L__BB0_78:
	mul.wide.u32 	%rd41, %r1236, 4;
	add.s64 	%rd42, %rd1, %rd41;
	ld.local.u32 	%r375, [%rd42+4];
	shl.b32 	%r376, %r1236, 5;
	mov.b32 	%r1242, 0;
$L__BB0_79:
	.pragma "nounroll";
	shr.u32 	%r829, %r375, %r1242;
	and.b32  	%r830, %r829, 1;
	setp.eq.b32 	%p43, %r830, 1;
	not.pred 	%p44, %p43;
	add.s32 	%r831, %r376, %r1242;
	mul.lo.s32 	%r832, %r831, 5;
	mul.wide.u32 	%rd43, %r832, 4;
	add.s64 	%rd9, %rd6, %rd43;
	@%p44 bra 	$L__BB0_81;
	ld.global.u32 	%r833, [%rd9];
	xor.b32  	%r1063, %r1063, %r833;
	ld.global.u32 	%r834, [%rd9+4];
	xor.b32  	%r1062, %r1062, %r834;
	ld.global.u32 	%r835, [%rd9+8];
	xor.b32  	%r1061, %r1061, %r835;
	ld.global.u32 	%r836, [%rd9+12];
	xor.b32  	%r1060, %r1060, %r836;
	ld.global.u32 	%r837, [%rd9+16];
	xor.b32  	%r1059, %r1059, %r837;
$L__BB0_81:
	and.b32  	%r839, %r829, 2;
	setp.eq.s32 	%p45, %r839, 0;
	@%p45 bra 	$L__BB0_83;
	ld.global.u32 	%r840, [%rd9+20];
	xor.b32  	%r1063, %r1063, %r840;
	ld.global.u32 	%r841, [%rd9+24];
	xor.b32  	%r1062, %r1062, %r841;
	ld.global.u32 	%r842, [%rd9+28];
	xor.b32  	%r1061, %r1061, %r842;
	ld.global.u32 	%r843, [%rd9+32];
	xor.b32  	%r1060, %r1060, %r843;
	ld.global.u32 	%r844, [%rd9+36];
	xor.b32  	%r1059, %r1059, %r844;
$L__BB0_83:
	and.b32  	%r846, %r829, 4;
	setp.eq.s32 	%p46, %r846, 0;
	@%p46 bra 	$L__BB0_85;
	ld.global.u32 	%r847, [%rd9+40];
	xor.b32  	%r1063, %r1063, %r847;
	ld.global.u32 	%r848, [%rd9+44];
	xor.b32  	%r1062, %r1062, %r848;
	ld.global.u32 	%r849, [%rd9+48];
	xor.b32  	%r1061, %r1061, %r849;
	ld.global.u32 	%r850, [%rd9+52];
	xor.b32  	%r1060, %r1060, %r850;
	ld.global.u32 	%r851, [%rd9+56];
	xor.b32  	%r1059, %r1059, %r851;
$L__BB0_85:
	and.b32  	%r853, %r829, 8;
	setp.eq.s32 	%p47, %r853, 0;
	@%p47 bra 	$L__BB0_87;
	ld.global.u32 	%r854, [%rd9+60];
	xor.b32  	%r1063, %r1063, %r854;
	ld.global.u32 	%r855, [%rd9+64];
	xor.b32  	%r1062, %r1062, %r855;
	ld.global.u32 	%r856, [%rd9+68];
	xor.b32  	%r1061, %r1061, %r856;
	ld.global.u32 	%r857, [%rd9+72];
	xor.b32  	%r1060, %r1060, %r857;
	ld.global.u32 	%r858, [%rd9+76];
	xor.b32  	%r1059, %r1059, %r858;
$L__BB0_87:
	and.b32  	%r860, %r829, 16;
	setp.eq.s32 	%p48, %r860, 0;
	@%p48 bra 	$L__BB0_89;
	ld.global.u32 	%r861, [%rd9+80];
	xor.b32  	%r1063, %r1063, %r861;
	ld.global.u32 	%r862, [%rd9+84];
	xor.b32  	%r1062, %r1062, %r862;
	ld.global.u32 	%r863, [%rd9+88];
	xor.b32  	%r1061, %r1061, %r863;
	ld.global.u32 	%r864, [%rd9+92];
	xor.b32  	%r1060, %r1060, %r864;
	ld.global.u32 	%r865, [%rd9+96];
	xor.b32  	%r1059, %r1059, %r865;
$L__BB0_89:
	and.b32  	%r867, %r829, 32;
	setp.eq.s32 	%p49, %r867, 0;
	@%p49 bra 	$L__BB0_91;
	ld.global.u32 	%r868, [%rd9+100];
	xor.b32  	%r1063, %r1063, %r868;
	ld.global.u32 	%r869, [%rd9+104];
	xor.b32  	%r1062, %r1062, %r869;
	ld.global.u32 	%r870, [%rd9+108];
	xor.b32  	%r1061, %r1061, %r870;
	ld.global.u32 	%r871, [%rd9+112];
	xor.b32  	%r1060, %r1060, %r871;
	ld.global.u32 	%r872, [%rd9+116];
	xor.b32  	%r1059, %r1059, %r872;
$L__BB0_91:
	and.b32  	%r874, %r829, 64;
	setp.eq.s32 	%p50, %r874, 0;
	@%p50 bra 	$L__BB0_93;
	ld.global.u32 	%r875, [%rd9+120];
	xor.b32  	%r1063, %r1063, %r875;
	ld.global.u32 	%r876, [%rd9+124];
	xor.b32  	%r1062, %r1062, %r876;
	ld.global.u32 	%r877, [%rd9+128];
	xor.b32  	%r1061, %r1061, %r877;
	ld.global.u32 	%r878, [%rd9+132];
	xor.b32  	%r1060, %r1060, %r878;
	ld.global.u32 	%r879, [%rd9+136];
	xor.b32  	%r1059, %r1059, %r879;
$L__BB0_93:
	and.b32  	%r881, %r829, 128;
	setp.eq.s32 	%p51, %r881, 0;
	@%p51 bra 	$L__BB0_95;
	ld.global.u32 	%r882, [%rd9+140];
	xor.b32  	%r1063, %r1063, %r882;
	ld.global.u32 	%r883, [%rd9+144];
	xor.b32  	%r1062, %r1062, %r883;
	ld.global.u32 	%r884, [%rd9+148];
	xor.b32  	%r1061, %r1061, %r884;
	ld.global.u32 	%r885, [%rd9+152];
	xor.b32  	%r1060, %r1060, %r885;
	ld.global.u32 	%r886, [%rd9+156];
	xor.b32  	%r1059, %r1059, %r886;
$L__BB0_95:
	and.b32  	%r888, %r829, 256;
	setp.eq.s32 	%p52, %r888, 0;
	@%p52 bra 	$L__BB0_97;
	ld.global.u32 	%r889, [%rd9+160];
	xor.b32  	%r1063, %r1063, %r889;
	ld.global.u32 	%r890, [%rd9+164];
	xor.b32  	%r1062, %r1062, %r890;
	ld.global.u32 	%r891, [%rd9+168];
	xor.b32  	%r1061, %r1061, %r891;
	ld.global.u32 	%r892, [%rd9+172];
	xor.b32  	%r1060, %r1060, %r892;
	ld.global.u32 	%r893, [%rd9+176];
	xor.b32  	%r1059, %r1059, %r893;
$L__BB0_97:
	and.b32  	%r895, %r829, 512;
	setp.eq.s32 	%p53, %r895, 0;
	@%p53 bra 	$L__BB0_99;
	ld.global.u32 	%r896, [%rd9+180];
	xor.b32  	%r1063, %r1063, %r896;
	ld.global.u32 	%r897, [%rd9+184];
	xor.b32  	%r1062, %r1062, %r897;
	ld.global.u32 	%r898, [%rd9+188];
	xor.b32  	%r1061, %r1061, %r898;
	ld.global.u32 	%r899, [%rd9+192];
	xor.b32  	%r1060, %r1060, %r899;
	ld.global.u32 	%r900, [%rd9+196];
	xor.b32  	%r1059, %r1059, %r900;
$L__BB0_99:
	and.b32  	%r902, %r829, 1024;
	setp.eq.s32 	%p54, %r902, 0;
	@%p54 bra 	$L__BB0_101;
	ld.global.u32 	%r903, [%rd9+200];
	xor.b32  	%r1063, %r1063, %r903;
	ld.global.u32 	%r904, [%rd9+204];
	xor.b32  	%r1062, %r1062, %r904;
	ld.global.u32 	%r905, [%rd9+208];
	xor.b32  	%r1061, %r1061, %r905;
	ld.global.u32 	%r906, [%rd9+212];
	xor.b32  	%r1060, %r1060, %r906;
	ld.global.u32 	%r907, [%rd9+216];
	xor.b32  	%r1059, %r1059, %r907;
$L__BB0_101:
	and.b32  	%r909, %r829, 2048;
	setp.eq.s32 	%p55, %r909, 0;
	@%p55 bra 	$L__BB0_103;
	ld.global.u32 	%r910, [%rd9+220];
	xor.b32  	%r1063, %r1063, %r910;
	ld.global.u32 	%r911, [%rd9+224];
	xor.b32  	%r1062, %r1062, %r911;
	ld.global.u32 	%r912, [%rd9+228];
	xor.b32  	%r1061, %r1061, %r912;
	ld.global.u32 	%r913, [%rd9+232];
	xor.b32  	%r1060, %r1060, %r913;
	ld.global.u32 	%r914, [%rd9+236];
	xor.b32  	%r1059, %r1059, %r914;
$L__BB0_103:
	and.b32  	%r916, %r829, 4096;
	setp.eq.s32 	%p56, %r916, 0;
	@%p56 bra 	$L__BB0_105;
	ld.global.u32 	%r917, [%rd9+240];
	xor.b32  	%r1063, %r1063, %r917;
	ld.global.u32 	%r918, [%rd9+244];
	xor.b32  	%r1062, %r1062, %r918;
	ld.global.u32 	%r919, [%rd9+248];
	xor.b32  	%r1061, %r1061, %r919;
	ld.global.u32 	%r920, [%rd9+252];
	xor.b32  	%r1060, %r1060, %r920;
	ld.global.u32 	%r921, [%rd9+256];
	xor.b32  	%r1059, %r1059, %r921;
$L__BB0_105:
	and.b32  	%r923, %r829, 8192;
	setp.eq.s32 	%p57, %r923, 0;
	@%p57 bra 	$L__BB0_107;
	ld.global.u32 	%r924, [%rd9+260];
	xor.b32  	%r1063, %r1063, %r924;
	ld.global.u32 	%r925, [%rd9+264];
	xor.b32  	%r1062, %r1062, %r925;
	ld.global.u32 	%r926, [%rd9+268];
	xor.b32  	%r1061, %r1061, %r926;
	ld.global.u32 	%r927, [%rd9+272];
	xor.b32  	%r1060, %r1060, %r927;
	ld.global.u32 	%r928, [%rd9+276];
	xor.b32  	%r1059, %r1059, %r928;
$L__BB0_107:
	and.b32  	%r930, %r829, 16384;
	setp.eq.s32 	%p58, %r930, 0;
	@%p58 bra 	$L__BB0_109;
	ld.global.u32 	%r931, [%rd9+280];
	xor.b32  	%r1063, %r1063, %r931;
	ld.global.u32 	%r932, [%rd9+284];
	xor.b32  	%r1062, %r1062, %r932;
	ld.global.u32 	%r933, [%rd9+288];
	xor.b32  	%r1061, %r1061, %r933;
	ld.global.u32 	%r934, [%rd9+292];
	xor.b32  	%r1060, %r1060, %r934;
	ld.global.u32 	%r935, [%rd9+296];
	xor.b32  	%r1059, %r1059, %r935;
$L__BB0_109:
	and.b32  	%r937, %r829, 32768;
	setp.eq.s32 	%p59, %r937, 0;
	@%p59 bra 	$L__BB0_111;
	ld.global.u32 	%r938, [%rd9+300];
	xor.b32  	%r1063, %r1063, %r938;
	ld.global.u32 	%r939, [%rd9+304];
	xor.b32  	%r1062, %r1062, %r939;
	ld.global.u32 	%r940, [%rd9+308];
	xor.b32  	%r1061, %r1061, %r940;
	ld.global.u32 	%r941, [%rd9+312];
	xor.b32  	%r1060, %r1060, %r941;
	ld.global.u32 	%r942, [%rd9+316];
	xor.b32  	%r1059, %r1059, %r942;
$L__BB0_111:
	add.s32 	%r1242, %r1242, 16;
	setp.ne.s32 	%p60, %r1242, 32;
	@%p60 bra 	$L__BB0_79;
	mad.lo.s32 	%r943, %r1236, -31, %r376;
	add.s32 	%r1236, %r943, 1;
	setp.ne.s32 	%p61, %r1236, 5;
	@%p61 bra 	$L__BB0_78;
	st.local.u32 	[%rd1+4], %r1063;
	st.local.v2.u32 	[%rd1+8], {%r1062, %r1061};
	st.local.v2.u32 	[%rd1+16], {%r1060, %r1059};
$L__BB0_114:
	shr.u64 	%rd60, %rd4, 2;
	add.s32 	%r1046, %r1046, 1;
	setp.gt.u64 	%p62, %rd4, 3;
	@%p62 bra 	$L__BB0_2;
$L__BB0_115:
	ld.param.u64 	%rd59, [_Z9cuda_tossmPm_param_1];
	cvta.to.global.u64 	%rd44, %rd59;
	mul.wide.u32 	%rd45, %r1, 8;
	add.s64 	%rd11, %rd44, %rd45;
	mov.b64 	%rd46, 0;
	st.global.u64 	[%rd11], %rd46;
	and.b64  	%rd47, %rd29, -4294967296;
	setp.ne.s64 	%p63, %rd47, 0;
	@%p63 bra 	$L__BB0_117;
	cvt.u32.u64 	%r944, %rd2;
	cvt.u32.u64 	%r945, %rd29;
	div.u32 	%r946, %r945, %r944;
	cvt.u64.u32 	%rd61, %r946;
	bra.uni 	$L__BB0_118;
$L__BB0_117:
	div.u64 	%rd61, %rd29, %rd2;
$L__BB0_118:
	setp.lt.u64 	%p64, %rd29, %rd2;
	@%p64 bra 	$L__BB0_126;
	max.u64 	%rd15, %rd61, 1;
	and.b64  	%rd66, %rd15, 3;
	setp.lt.u64 	%p65, %rd61, 4;
	mov.b64 	%rd68, 0;
	@%p65 bra 	$L__BB0_122;
	and.b64  	%rd62, %rd15, -4;
	mul.lo.s32 	%r947, %r4, 1703105765;
	sub.s32 	%r948, %r3, %r947;
	add.s32 	%r1333, %r948, 9514737;
	mov.b64 	%rd68, 0;
$L__BB0_121:
	mov.u32 	%r1339, %r1333;
	shr.u32 	%r949, %r1063, 2;
	xor.b32  	%r950, %r949, %r1063;
	shl.b32 	%r951, %r1059, 4;
	shl.b32 	%r952, %r950, 1;
	xor.b32  	%r953, %r952, %r951;
	xor.b32  	%r954, %r953, %r950;
	xor.b32  	%r955, %r954, %r1059;
	add.s32 	%r956, %r1339, -2899496;
	add.s32 	%r957, %r956, %r955;
	add.s32 	%r958, %r957, 362437;
	cvt.rn.f32.u32 	%f1, %r958;
	fma.rn.f32 	%f2, %f1, 0f2F800000, 0f2F000000;
	shr.u32 	%r959, %r1062, 2;
	xor.b32  	%r960, %r959, %r1062;
	shl.b32 	%r961, %r955, 4;
	shl.b32 	%r962, %r960, 1;
	xor.b32  	%r963, %r962, %r961;
	xor.b32  	%r964, %r963, %r960;
	xor.b32  	%r965, %r964, %r955;
	add.s32 	%r966, %r956, %r965;
	add.s32 	%r967, %r966, 724874;
	cvt.rn.f32.u32 	%f3, %r967;
	fma.rn.f32 	%f4, %f3, 0f2F800000, 0f2F000000;
	mul.f32 	%f5, %f4, %f4;
	fma.rn.f32 	%f6, %f2, %f2, %f5;
	cvt.rzi.s32.f32 	%r968, %f6;
	sub.s32 	%r969, 1, %r968;
	cvt.s64.s32 	%rd51, %r969;
	add.s64 	%rd52, %rd68, %rd51;
	shr.u32 	%r970, %r1061, 2;
	xor.b32  	%r971, %r970, %r1061;
	shl.b32 	%r972, %r965, 4;
	shl.b32 	%r973, %r971, 1;
	xor.b32  	%r974, %r973, %r972;
	xor.b32  	%r975, %r974, %r971;
	xor.b32  	%r976, %r975, %r965;
	add.s32 	%r977, %r956, %r976;
	add.s32 	%r978, %r977, 1087311;
	cvt.rn.f32.u32 	%f7, %r978;
	fma.rn.f32 	%f8, %f7, 0f2F800000, 0f2F000000;
	shr.u32 	%r979, %r1060, 2;
	xor.b32  	%r980, %r979, %r1060;
	shl.b32 	%r981, %r976, 4;
	shl.b32 	%r982, %r980, 1;
	xor.b32  	%r983, %r982, %r981;
	xor.b32  	%r984, %r983, %r980;
	xor.b32  	%r1063, %r984, %r976;
	add.s32 	%r985, %r956, %r1063;
	add.s32 	%r986, %r985, 1449748;
	cvt.rn.f32.u32 	%f9, %r986;
	fma.rn.f32 	%f10, %f9, 0f2F800000, 0f2F000000;
	mul.f32 	%f11, %f10, %f10;
	fma.rn.f32 	%f12, %f8, %f8, %f11;
	cvt.rzi.s32.f32 	%r987, %f12;
	sub.s32 	%r988, 1, %r987;
	cvt.s64.s32 	%rd53, %r988;
	add.s64 	%rd54, %rd52, %rd53;
	shr.u32 	%r989, %r1059, 2;
	xor.b32  	%r990, %r989, %r1059;
	shl.b32 	%r991, %r1063, 4;
	shl.b32 	%r992, %r990, 1;
	xor.b32  	%r993, %r992, %r991;
	xor.b32  	%r994, %r993, %r990;
	xor.b32  	%r1062, %r994, %r1063;
	add.s32 	%r995, %r956, %r1062;
	add.s32 	%r996, %r995, 1812185;
	cvt.rn.f32.u32 	%f13, %r996;
	fma.rn.f32 	%f14, %f13, 0f2F800000, 0f2F000000;
	shr.u32 	%r997, %r955, 2;
	xor.b32  	%r998, %r997, %r955;
	shl.b32 	%r999, %r1062, 4;
	shl.b32 	%r1000, %r998, 1;
	xor.b32  	%r1001, %r1000, %r999;
	xor.b32  	%r1002, %r1001, %r998;
	xor.b32  	%r1061, %r1002, %r1062;
	add.s32 	%r1003, %r956, %r1061;
	add.s32 	%r1004, %r1003, 2174622;
	cvt.rn.f32.u32 	%f15, %r1004;
	fma.rn.f32 	%f16, %f15, 0f2F800000, 0f2F000000;
	mul.f32 	%f17, %f16, %f16;
	fma.rn.f32 	%f18, %f14, %f14, %f17;
	cvt.rzi.s32.f32 	%r1005, %f18;
	sub.s32 	%r1006, 1, %r1005;
	cvt.s64.s32 	%rd55, %r1006;
	add.s64 	%rd56, %rd54, %rd55;
	shr.u32 	%r1007, %r965, 2;
	xor.b32  	%r1008, %r1007, %r965;
	shl.b32 	%r1009, %r1061, 4;
	shl.b32 	%r1010, %r1008, 1;
	xor.b32  	%r1011, %r1010, %r1009;
	xor.b32  	%r1012, %r1011, %r1008;
	xor.b32  	%r1060, %r1012, %r1061;
	add.s32 	%r1013, %r956, %r1060;
	add.s32 	%r1014, %r1013, 2537059;
	cvt.rn.f32.u32 	%f19, %r1014;
	fma.rn.f32 	%f20, %f19, 0f2F800000, 0f2F000000;
	shr.u32 	%r1015, %r976, 2;
	xor.b32  	%r1016, %r1015, %r976;
	shl.b32 	%r1017, %r1060, 4;
	shl.b32 	%r1018, %r1016, 1;
	xor.b32  	%r1019, %r1018, %r1017;
	xor.b32  	%r1020, %r1019, %r1016;
	xor.b32  	%r1059, %r1020, %r1060;
	add.s32 	%r1021, %r1059, %r1339;
	cvt.rn.f32.u32 	%f21, %r1021;
	fma.rn.f32 	%f22, %f21, 0f2F800000, 0f2F000000;
	mul.f32 	%f23, %f22, %f22;
	fma.rn.f32 	%f24, %f20, %f20, %f23;
	cvt.rzi.s32.f32 	%r1022, %f24;
	sub.s32 	%r1023, 1, %r1022;
	cvt.s64.s32 	%rd57, %r1023;
	add.s64 	%rd68, %rd56, %rd57;
	add.s32 	%r1333, %r1339, 2899496;
	add.s64 	%rd62, %rd62, -4;
	setp.ne.s64 	%p66, %rd62, 0;
	@%p66 bra 	$L__BB0_121;
$L__BB0_122:
	setp.eq.s64 	%p67, %rd66, 0;
	@%p67 bra 	$L__BB0_125;
	add.s32 	%r1345, %r1339, 724874;
$L__BB0_124:
	.pragma "nounroll";
	mov.u32 	%r579, %r1061;
	mov.u32 	%r578, %r1060;
	mov.u32 	%r1061, %r1059;
	shr.u32 	%r1024, %r1063, 2;
	xor.b32  	%r1025, %r1024, %r1063;
	shl.b32 	%r1026, %r1061, 4;
	shl.b32 	%r1027, %r1025, 1;
	xor.b32  	%r1028, %r1027, %r1026;
	xor.b32  	%r1029, %r1028, %r1025;
	xor.b32  	%r1060, %r1029, %r1061;
	add.s32 	%r1030, %r1345, %r1060;
	add.s32 	%r1031, %r1030, -362437;
	cvt.rn.f32.u32 	%f25, %r1031;
	fma.rn.f32 	%f26, %f25, 0f2F800000, 0f2F000000;
	shr.u32 	%r1032, %r1062, 2;
	xor.b32  	%r1033, %r1032, %r1062;
	shl.b32 	%r1034, %r1060, 4;
	shl.b32 	%r1035, %r1033, 1;
	xor.b32  	%r1036, %r1035, %r1034;
	xor.b32  	%r1037, %r1036, %r1033;
	xor.b32  	%r1059, %r1037, %r1060;
	add.s32 	%r1038, %r1345, %r1059;
	cvt.rn.f32.u32 	%f27, %r1038;
	fma.rn.f32 	%f28, %f27, 0f2F800000, 0f2F000000;
	mul.f32 	%f29, %f28, %f28;
	fma.rn.f32 	%f30, %f26, %f26, %f29;
	cvt.rzi.s32.f32 	%r1039, %f30;
	sub.s32 	%r1040, 1, %r1039;
	cvt.s64.s32 	%rd58, %r1040;
	add.s64 	%rd68, %rd68, %rd58;
	add.s32 	%r1345, %r1345, 724874;
	add.s64 	%rd66, %rd66, -1;
	setp.ne.s64 	%p68, %rd66, 0;
	mov.u32 	%r1062, %r578;
	mov.u32 	%r1063, %r579;
	@%p68 bra 	$L__BB0_124;
$L__BB0_125:
	st.global.u64 	[%rd11], %rd68;
$L__BB0_126:
	ret;

}


// ===== COMPILED SASS (sm_100) =====

	.target	sm_100

	.elftype	@"ET_EXEC"


//--------------------- .note.nv.tkinfo           --------------------------
	.section	.note.nv.tkinfo,"",@"SHT_NOTE"
	.sectionflags	@"SHF_NOTE_NV_TKINFO"
	.tkinfo
        /*0018*/ 	.word	0x00000002
        /*0030*/ 	.string	""
        /*0030*/ 	.string	"ptxas"
        /*0030*/ 	.string	"Cuda compilation tools, release 13.0, V13.0.88"
        /*0030*/ 	.string	"Build cuda_13.0.r13.0/compiler.36424714_0"
        /*0030*/ 	.string	"-arch sm_100 -m 64 "



//--------------------- .note.nv.cuinfo           --------------------------
	.section	.note.nv.cuinfo,"",@"SHT_NOTE"
	.sectionflags	@"SHF_NOTE_NV_CUINFO"
        /*0018*/ 	.short	0x0002
        /*001a*/ 	.short	0x0064
        /*001c*/ 	.short	0x0082
	.zero		2


//--------------------- .nv.info                  --------------------------
	.section	.nv.info,"",@"SHT_CUDA_INFO"
	.align	4


	//----- nvinfo : EIATTR_REGCOUNT
	.align		4
        /*0000*/ 	.byte	0x04, 0x2f
        /*0002*/ 	.short	(.L_10 - .L_9)
	.align		4
.L_9:
        /*0004*/ 	.word	index@(_Z9cuda_tossmPm)
        /*0008*/ 	.word	0x0000001f


	//----- nvinfo : EIATTR_FRAME_SIZE
	.align		4
.L_10:
        /*000c*/ 	.byte	0x04, 0x11
        /*000e*/ 	.short	(.L_12 - .L_11)
	.align		4
.L_11:
        /*0010*/ 	.word	index@($__internal_0_$__cuda_sm20_div_u64)
        /*0014*/ 	.word	0x00000030


	//----- nvinfo : EIATTR_FRAME_SIZE
	.align		4
.L_12:
        /*0018*/ 	.byte	0x04, 0x11
        /*001a*/ 	.short	(.L_14 - .L_13)
	.align		4
.L_13:
        /*001c*/ 	.word	index@(_Z9cuda_tossmPm)
        /*0020*/ 	.word	0x00000030


	//----- nvinfo : EIATTR_MIN_STACK_SIZE
	.align		4
.L_14:
        /*0024*/ 	.byte	0x04, 0x12
        /*0026*/ 	.short	(.L_16 - .L_15)
	.align		4
.L_15:
        /*0028*/ 	.word	index@(_Z9cuda_tossmPm)
        /*002c*/ 	.word	0x00000030
.L_16:


//--------------------- .nv.compat                --------------------------
	.section	.nv.compat,"",@"SHT_CUDA_COMPAT_INFO"
	.align	4
        /*0000*/ 	.byte	0x02, 0x09, 0x00, 0x00, 0x02, 0x02, 0x01, 0x00, 0x02, 0x05, 0x05, 0x00, 0x03, 0x07, 0x01, 0x01
        /*0010*/ 	.byte	0x02, 0x03, 0x00, 0x00, 0x02, 0x06, 0x01, 0x00, 0x04, 0x0b, 0x08, 0x00, 0x09, 0x00, 0x00, 0x00
        /*0020*/ 	.byte	0x00, 0x00, 0x00, 0x00


//--------------------- .nv.info._Z9cuda_tossmPm  --------------------------
	.section	.nv.info._Z9cuda_tossmPm,"",@"SHT_CUDA_INFO"
	.sectionflags	@""
	.align	4


	//----- nvinfo : EIATTR_CUDA_API_VERSION
	.align		4
        /*0000*/ 	.byte	0x04, 0x37
        /*0002*/ 	.short	(.L_18 - .L_17)
.L_17:
        /*0004*/ 	.word	0x00000082


	//----- nvinfo : EIATTR_KPARAM_INFO
	.align		4
.L_18:
        /*0008*/ 	.byte	0x04, 0x17
        /*000a*/ 	.short	(.L_20 - .L_19)
.L_19:
        /*000c*/ 	.word	0x00000000
        /*0010*/ 	.short	0x0001
        /*0012*/ 	.short	0x0008
        /*0014*/ 	.byte	0x00, 0xf5, 0x21, 0x00


	//----- nvinfo : EIATTR_KPARAM_INFO
	.align		4
.L_20:
        /*0018*/ 	.byte	0x04, 0x17
        /*001a*/ 	.short	(.L_22 - .L_21)
.L_21:
        /*001c*/ 	.word	0x00000000
        /*0020*/ 	.short	0x0000
        /*0022*/ 	.short	0x0000
        /*0024*/ 	.byte	0x00, 0xf0, 0x21, 0x00


	//----- nvinfo : EIATTR_SPARSE_MMA_MASK
	.align		4
.L_22:
        /*0028*/ 	.byte	0x03, 0x50
        /*002a*/ 	.short	0x0000


	//----- nvinfo : EIATTR_MAXREG_COUNT
	.align		4
        /*002c*/ 	.byte	0x03, 0x1b
        /*002e*/ 	.short	0x00ff


	//----- nvinfo : EIATTR_MERCURY_ISA_VERSION
	.align		4
        /*0030*/ 	.byte	0x03, 0x5f
        /*0032*/ 	.short	0x0101


	//----- nvinfo : EIATTR_VRC_CTA_INIT_COUNT
	.align		4
        /*0034*/ 	.byte	0x02, 0x4a
	.zero		1
	.zero		1


	//----- nvinfo : EIATTR_EXIT_INSTR_OFFSETS
	.align		4
        /*0038*/ 	.byte	0x04, 0x1c
        /*003a*/ 	.short	(.L_24 - .L_23)


	//   ....[0]....
.L_23:
        /*003c*/ 	.word	0x000028c0


	//   ....[1]....
        /*0040*/ 	.word	0x00003320


	//----- nvinfo : EIATTR_CRS_STACK_SIZE
	.align		4
.L_24:
        /*0044*/ 	.byte	0x04, 0x1e
        /*0046*/ 	.short	(.L_26 - .L_25)
.L_25:
        /*0048*/ 	.word	0x00000000


	//----- nvinfo : EIATTR_CBANK_PARAM_SIZE
	.align		4
.L_26:
        /*004c*/ 	.byte	0x03, 0x19
        /*004e*/ 	.short	0x0010


	//----- nvinfo : EIATTR_PARAM_CBANK
	.align		4
        /*0050*/ 	.byte	0x04, 0x0a
        /*0052*/ 	.short	(.L_28 - .L_27)
	.align		4
.L_27:
        /*0054*/ 	.word	index@(.nv.constant0._Z9cuda_tossmPm)
        /*0058*/ 	.short	0x0380
        /*005a*/ 	.short	0x0010


	//----- nvinfo : EIATTR_SW_WAR
	.align		4
.L_28:
        /*005c*/ 	.byte	0x04, 0x36
        /*005e*/ 	.short	(.L_30 - .L_29)
.L_29:
        /*0060*/ 	.word	0x00000008
.L_30:


//--------------------- .nv.callgraph             --------------------------
	.section	.nv.callgraph,"",@"SHT_CUDA_CALLGRAPH"
	.align	4
	.sectionentsize	8
	.align		4
        /*0000*/ 	.word	0x00000000
	.align		4
        /*0004*/ 	.word	0xffffffff
	.align		4
        /*0008*/ 	.word	0x00000000
	.align		4
        /*000c*/ 	.word	0xfffffffe
	.align		4
        /*0010*/ 	.word	0x00000000
	.align		4
        /*0014*/ 	.word	0xfffffffd
	.align		4
        /*0018*/ 	.word	0x00000000
	.align		4
        /*001c*/ 	.word	0xfffffffc


//--------------------- .nv.constant4             --------------------------
	.section	.nv.constant4,"a",@progbits
	.align	8
	.align		8
.nv.constant4:
        /*0000*/ 	.dword	precalc_xorwow_matrix
	.align		8
        /*0008*/ 	.dword	precalc_xorwow_offset_matrix
	.align		8
        /*0010*/ 	.dword	mrg32k3aM1
	.align		8
        /*0018*/ 	.dword	mrg32k3aM2
	.align		8
        /*0020*/ 	.dword	mrg32k3aM1SubSeq
	.align		8
        /*0028*/ 	.dword	mrg32k3aM2SubSeq
	.align		8
        /*0030*/ 	.dword	mrg32k3aM1Seq
	.align		8
        /*0038*/ 	.dword	mrg32k3aM2Seq


//--------------------- .nv.constant3             --------------------------
	.section	.nv.constant3,"a",@progbits
	.align	8
.nv.constant3:
	.type		__cr_lgamma_table,@object
	.size		__cr_lgamma_table,(.L_8 - __cr_lgamma_table)
__cr_lgamma_table:
        /*0000*/ 	.byte	0x00, 0x00, 0x00, 0x00, 0x00, 0x00, 0x00, 0x00, 0x00, 0x00, 0x00, 0x00, 0x00, 0x00, 0x00, 0x00
        /*0010*/ 	.byte	0xef, 0x39, 0xfa, 0xfe, 0x42, 0x2e, 0xe6, 0x3f, 0x02, 0x20, 0x2a, 0xfa, 0x0b, 0xab, 0xfc, 0x3f
        /*0020*/ 	.byte	0xf9, 0x2c, 0x92, 0x7c, 0xa7, 0x6c, 0x09, 0x40, 0xc9, 0x79, 0x44, 0x3c, 0x64, 0x26, 0x13, 0x40
        /*0030*/ 	.byte	0xca, 0x01, 0xcf, 0x3a, 0x27, 0x51, 0x1a, 0x40, 0x30, 0xcc, 0x2d, 0xf3, 0xe1, 0x0c, 0x21, 0x40
        /*0040*/ 	.byte	0x0d, 0xb7, 0xfc, 0x82, 0x8e, 0x35, 0x25, 0x40
.L_8:


//--------------------- .text._Z9cuda_tossmPm     --------------------------
	.section	.text._Z9cuda_tossmPm,"ax",@progbits
	.align	128
        .global         _Z9cuda_tossmPm
        .type           _Z9cuda_tossmPm,@function
        .size           _Z9cuda_tossmPm,(.L_x_18 - _Z9cuda_tossmPm)
        .other          _Z9cuda_tossmPm,@"STO_CUDA_ENTRY STV_DEFAULT"
_Z9cuda_tossmPm:
.text._Z9cuda_tossmPm:
[----:B------:R-:W0:Y:S01]  /*0000*/  LDC R1, c[0x0][0x37c] ;  /* 0x0000df00ff017b82 */ /* 0x000e220000000800 */
[----:B------:R-:W1:Y:S01]  /*0010*/  S2R R8, SR_TID.X ;  /* 0x0000000000087919 */ /* 0x000e620000002100 */
[----:B0-----:R-:W-:Y:S01]  /*0020*/  VIADD R1, R1, 0xffffffd0 ;  /* 0xffffffd001017836 */ /* 0x001fe20000000000 */
[----:B------:R-:W0:Y:S01]  /*0030*/  LDCU.64 UR8, c[0x0][0x358] ;  /* 0x00006b00ff0877ac */ /* 0x000e220008000a00 */
[----:B------:R-:W1:Y:S01]  /*0040*/  LDCU UR6, c[0x0][0x360] ;  /* 0x00006c00ff0677ac */ /* 0x000e620008000800 */
[----:B------:R-:W-:Y:S01]  /*0050*/  CS2R R12, SR_CLOCKLO ;  /* 0x00000000000c7805 */ /* 0x000fe20000015000 */
[----:B------:R-:W1:Y:S05]  /*0060*/  S2R R9, SR_CTAID.X ;  /* 0x0000000000097919 */ /* 0x000e6a0000002500 */
[----:B------:R-:W-:Y:S01]  /*0070*/  LOP3.LUT R0, R12, 0xaad26b49, RZ, 0x3c, !PT ;  /* 0xaad26b490c007812 */ /* 0x000fe200078e3cff */
[----:B------:R-:W-:Y:S01]  /*0080*/  BSSY.RECONVERGENT B0, `(.L_x_0) ;  /* 0x0000260000007945 */ /* 0x000fe20003800200 */
[----:B------:R-:W-:-:S03]  /*0090*/  LOP3.LUT R12, R13, 0xf7dcefdd, RZ, 0x3c, !PT ;  /* 0xf7dcefdd0d0c7812 */ /* 0x000fc600078e3cff */
[----:B------:R-:W-:Y:S02]  /*00a0*/  IMAD R13, R0, 0x4182bed5, RZ ;  /* 0x4182bed5000d7824 */ /* 0x000fe400078e02ff */
[----:B------:R-:W-:Y:S02]  /*00b0*/  IMAD R2, R12, -0x658354e5, RZ ;  /* 0x9a7cab1b0c027824 */ /* 0x000fe400078e02ff */
[C---:B------:R-:W-:Y:S01]  /*00c0*/  VIADD R7, R13.reuse, 0x75bcd15 ;  /* 0x075bcd150d077836 */ /* 0x040fe20000000000 */
[C---:B------:R-:W-:Y:S01]  /*00d0*/  LOP3.LUT R4, R13.reuse, 0x159a55e5, RZ, 0x3c, !PT ;  /* 0x159a55e50d047812 */ /* 0x040fe200078e3cff */
[C---:B------:R-:W-:Y:S01]  /*00e0*/  VIADD R5, R2.reuse, 0x1f123bb5 ;  /* 0x1f123bb502057836 */ /* 0x040fe20000000000 */
[C---:B------:R-:W-:Y:S01]  /*00f0*/  IADD3 R6, PT, PT, R13.reuse, 0x64f0c9, R2 ;  /* 0x0064f0c90d067810 */ /* 0x040fe20007ffe002 */
[----:B------:R-:W-:Y:S01]  /*0100*/  VIADD R3, R13, 0x583f19 ;  /* 0x00583f190d037836 */ /* 0x000fe20000000000 */
[----:B------:R-:W-:Y:S02]  /*0110*/  LOP3.LUT R2, R2, 0x5491333, RZ, 0x3c, !PT ;  /* 0x0549133302027812 */ /* 0x000fe400078e3cff */
[----:B------:R2:W-:Y:S04]  /*0120*/  STL.64 [R1+0x8], R4 ;  /* 0x0000080401007387 */ /* 0x0005e80000100a00 */
[----:B------:R2:W-:Y:S04]  /*0130*/  STL.64 [R1], R6 ;  /* 0x0000000601007387 */ /* 0x0005e80000100a00 */
[----:B------:R2:W-:Y:S01]  /*0140*/  STL.64 [R1+0x10], R2 ;  /* 0x0000100201007387 */ /* 0x0005e20000100a00 */
[----:B-1----:R-:W-:-:S05]  /*0150*/  IMAD R0, R9, UR6, R8 ;  /* 0x0000000609007c24 */ /* 0x002fca000f8e0208 */
[----:B------:R-:W-:-:S13]  /*0160*/  ISETP.NE.AND P0, PT, R0, RZ, PT ;  /* 0x000000ff0000720c */ /* 0x000fda0003f05270 */
[----:B0-2---:R-:W-:Y:S05]  /*0170*/  @!P0 BRA `(.L_x_1) ;  /* 0x0000002400408947 */ /* 0x005fea0003800000 */
[----:B------:R-:W-:Y:S02]  /*0180*/  IMAD.MOV.U32 R15, RZ, RZ, R0 ;  /* 0x000000ffff0f7224 */ /* 0x000fe400078e0000 */
[----:B------:R-:W-:Y:S02]  /*0190*/  IMAD.MOV.U32 R14, RZ, RZ, RZ ;  /* 0x000000ffff0e7224 */ /* 0x000fe400078e00ff */
[----:B------:R-:W-:-:S07]  /*01a0*/  IMAD.MOV.U32 R0, RZ, RZ, RZ ;  /* 0x000000ffff007224 */ /* 0x000fce00078e00ff */
.L_x_10:
[----:B------:R-:W-:Y:S01]  /*01b0*/  LOP3.LUT R21, R15, 0x3, RZ, 0xc0, !PT ;  /* 0x000000030f157812 */ /* 0x000fe200078ec0ff */
[----:B------:R-:W-:Y:S03]  /*01c0*/  BSSY.RECONVERGENT B1, `(.L_x_2) ;  /* 0x0000245000017945 */ /* 0x000fe60003800200 */
[----:B------:R-:W-:-:S04]  /*01d0*/  ISETP.NE.U32.AND P0, PT, R21, RZ, PT ;  /* 0x000000ff1500720c */ /* 0x000fc80003f05070 */
[----:B------:R-:W-:-:S13]  /*01e0*/  ISETP.NE.AND.EX P0, PT, RZ, RZ, PT, P0 ;  /* 0x000000ffff00720c */ /* 0x000fda0003f05300 */
[----:B012---:R-:W-:Y:S05]  /*01f0*/  @!P0 BRA `(.L_x_3) ;  /* 0x0000002400048947 */ /* 0x007fea0003800000 */
[----:B------:R-:W0:Y:S01]  /*0200*/  LDC.64 R8, c[0x4][RZ] ;  /* 0x01000000ff087b82 */ /* 0x000e220000000a00 */
[----:B------:R-:W-:Y:S01]  /*0210*/  IMAD.MOV.U32 R16, RZ, RZ, RZ ;  /* 0x000000ffff107224 */ /* 0x000fe200078e00ff */
[----:B------:R-:W-:Y:S02]  /*0220*/  CS2R R2, SRZ ;  /* 0x0000000000027805 */ /* 0x000fe4000001ff00 */
[----:B------:R-:W-:Y:S01]  /*0230*/  CS2R R4, SRZ ;  /* 0x0000000000047805 */ /* 0x000fe2000001ff00 */
[----:B------:R-:W-:Y:S02]  /*0240*/  IMAD.MOV.U32 R7, RZ, RZ, RZ ;  /* 0x000000ffff077224 */ /* 0x000fe400078e00ff */
[----:B0-----:R-:W-:-:S07]  /*0250*/  IMAD.WIDE.U32 R8, R0, 0xc80, R8 ;  /* 0x00000c8000087825 */ /* 0x001fce00078e0008 */
.L_x_5:
[----:B------:R-:W-:-:S06]  /*0260*/  IMAD R17, R16, 0x4, R1 ;  /* 0x0000000410117824 */ /* 0x000fcc00078e0201 */
[----:B------:R-:W5:Y:S01]  /*0270*/  LDL R17, [R17+0x4] ;  /* 0x0000040011117983 */ /* 0x000f620000100800 */
[----:B------:R-:W-:Y:S01]  /*0280*/  IMAD.SHL.U32 R18, R16, 0x20, RZ ;  /* 0x0000002010127824 */ /* 0x000fe200078e00ff */
[----:B------:R-:W-:-:S06]  /*0290*/  UMOV UR4, URZ ;  /* 0x000000ff00047c82 */ /* 0x000fcc0008000000 */
.L_x_4:
[----:B-----5:R-:W-:Y:S01]  /*02a0*/  SHF.R.U32.HI R24, RZ, UR4, R17 ;  /* 0x00000004ff187c19 */ /* 0x020fe20008011611 */
[----:B------:R-:W-:-:S03]  /*02b0*/  VIADD R10, R18, UR4 ;  /* 0x00000004120a7c36 */ /* 0x000fc60008000000 */
[----:B------:R-:W-:-:S04]  /*02c0*/  LOP3.LUT R11, R24, 0x1, RZ, 0xc0, !PT ;  /* 0x00000001180b7812 */ /* 0x000fc800078ec0ff */
[----:B------:R-:W-:Y:S01]  /*02d0*/  ISETP.NE.U32.AND P0, PT, R11, 0x1, PT ;  /* 0x000000010b00780c */ /* 0x000fe20003f05070 */
[----:B------:R-:W-:-:S03]  /*02e0*/  IMAD R11, R10, 0x5, RZ ;  /* 0x000000050a0b7824 */ /* 0x000fc600078e02ff */
[----:B------:R-:W-:Y:S01]  /*02f0*/  R2P PR, R24, 0x7e ;  /* 0x0000007e18007804 */ /* 0x000fe20000000000 */
[----:B------:R-:W-:-:S08]  /*0300*/  IMAD.WIDE.U32 R10, R11, 0x4, R8 ;  /* 0x000000040b0a7825 */ /* 0x000fd000078e0008 */
[----:B------:R-:W2:Y:S04]  /*0310*/  @!P0 LDG.E R22, desc[UR8][R10.64+0x10] ;  /* 0x000010080a168981 */ /* 0x000ea8000c1e1900 */
[----:B------:R-:W3:Y:S04]  /*0320*/  @P1 LDG.E R26, desc[UR8][R10.64+0x24] ;  /* 0x000024080a1a1981 */ /* 0x000ee8000c1e1900 */
[----:B------:R-:W4:Y:S04]  /*0330*/  @P2 LDG.E R28, desc[UR8][R10.64+0x38] ;  /* 0x000038080a1c2981 */ /* 0x000f28000c1e1900 */
[----:B------:R-:W4:Y:S04]  /*0340*/  @!P0 LDG.E R20, desc[UR8][R10.64] ;  /* 0x000000080a148981 */ /* 0x000f28000c1e1900 */
[----:B------:R-:W4:Y:S04]  /*0350*/  @P3 LDG.E R19, desc[UR8][R10.64+0x4c] ;  /* 0x00004c080a133981 */ /* 0x000f28000c1e1900 */
[----:B------:R-:W4:Y:S04]  /*0360*/  @!P0 LDG.E R23, desc[UR8][R10.64+0xc] ;  /* 0x00000c080a178981 */ /* 0x000f28000c1e1900 */
[----:B------:R-:W4:Y:S01]  /*0370*/  @P4 LDG.E R25, desc[UR8][R10.64+0x54] ;  /* 0x000054080a194981 */ /* 0x000f22000c1e1900 */
[----:B--2---:R-:W-:-:S03]  /*0380*/  @!P0 LOP3.LUT R3, R3, R22, RZ, 0x3c, !PT ;  /* 0x0000001603038212 */ /* 0x004fc600078e3cff */
[----:B------:R-:W2:Y:S01]  /*0390*/  @P4 LDG.E R22, desc[UR8][R10.64+0x60] ;  /* 0x000060080a164981 */ /* 0x000ea2000c1e1900 */
[----:B---3--:R-:W-:-:S03]  /*03a0*/  @P1 LOP3.LUT R3, R3, R26, RZ, 0x3c, !PT ;  /* 0x0000001a03031212 */ /* 0x008fc600078e3cff */
[----:B------:R-:W3:Y:S01]  /*03b0*/  @P5 LDG.E R26, desc[UR8][R10.64+0x74] ;  /* 0x000074080a1a5981 */ /* 0x000ee2000c1e1900 */
[----:B----4-:R-:W-:Y:S02]  /*03c0*/  @P2 LOP3.LUT R3, R3, R28, RZ, 0x3c, !PT ;  /* 0x0000001c03032212 */ /* 0x010fe400078e3cff */
[----:B------:R-:W-:Y:S02]  /*03d0*/  @!P0 LOP3.LUT R7, R7, R20, RZ, 0x3c, !PT ;  /* 0x0000001407078212 */ /* 0x000fe400078e3cff */
[----:B------:R-:W4:Y:S01]  /*03e0*/  @!P0 LDG.E R20, desc[UR8][R10.64+0x8] ;  /* 0x000008080a148981 */ /* 0x000f22000c1e1900 */
[----:B------:R-:W-:-:S03]  /*03f0*/  @P3 LOP3.LUT R3, R3, R19, RZ, 0x3c, !PT ;  /* 0x0000001303033212 */ /* 0x000fc600078e3cff */
[----:B------:R-:W3:Y:S01]  /*0400*/  @!P0 LDG.E R19, desc[UR8][R10.64+0x4] ;  /* 0x000004080a138981 */ /* 0x000ee2000c1e1900 */
[----:B------:R-:W-:-:S03]  /*0410*/  @!P0 LOP3.LUT R2, R2, R23, RZ, 0x3c, !PT ;  /* 0x0000001702028212 */ /* 0x000fc600078e3cff */
[----:B------:R-:W3:Y:S01]  /*0420*/  @P1 LDG.E R23, desc[UR8][R10.64+0x20] ;  /* 0x000020080a171981 */ /* 0x000ee2000c1e1900 */
[----:B--2---:R-:W-:-:S03]  /*0430*/  @P4 LOP3.LUT R3, R3, R22, RZ, 0x3c, !PT ;  /* 0x0000001603034212 */ /* 0x004fc600078e3cff */
[----:B------:R-:W2:Y:S01]  /*0440*/  @P1 LDG.E R22, desc[UR8][R10.64+0x1c] ;  /* 0x00001c080a161981 */ /* 0x000ea2000c1e1900 */
[----:B----4-:R-:W-:-:S03]  /*0450*/  @!P0 LOP3.LUT R5, R5, R20, RZ, 0x3c, !PT ;  /* 0x0000001405058212 */ /* 0x010fc600078e3cff */
[----:B------:R-:W4:Y:S01]  /*0460*/  @P1 LDG.E R20, desc[UR8][R10.64+0x14] ;  /* 0x000014080a141981 */ /* 0x000f22000c1e1900 */
[----:B---3--:R-:W-:-:S03]  /*0470*/  @!P0 LOP3.LUT R4, R4, R19, RZ, 0x3c, !PT ;  /* 0x0000001304048212 */ /* 0x008fc600078e3cff */
[----:B------:R-:W3:Y:S01]  /*0480*/  @P1 LDG.E R19, desc[UR8][R10.64+0x18] ;  /* 0x000018080a131981 */ /* 0x000ee2000c1e1900 */
[----:B------:R-:W-:-:S03]  /*0490*/  @P5 LOP3.LUT R3, R3, R26, RZ, 0x3c, !PT ;  /* 0x0000001a03035212 */ /* 0x000fc600078e3cff */
[----:B------:R-:W3:Y:S01]  /*04a0*/  @P6 LDG.E R26, desc[UR8][R10.64+0x88] ;  /* 0x000088080a1a6981 */ /* 0x000ee2000c1e1900 */
[----:B------:R-:W-:-:S03]  /*04b0*/  @P1 LOP3.LUT R2, R2, R23, RZ, 0x3c, !PT ;  /* 0x0000001702021212 */ /* 0x000fc600078e3cff */
[----:B------:R-:W3:Y:S01]  /*04c0*/  @P2 LDG.E R23, desc[UR8][R10.64+0x34] ;  /* 0x000034080a172981 */ /* 0x000ee2000c1e1900 */
[----:B--2---:R-:W-:-:S03]  /*04d0*/  @P1 LOP3.LUT R5, R5, R22, RZ, 0x3c, !PT ;  /* 0x0000001605051212 */ /* 0x004fc600078e3cff */
[----:B------:R-:W2:Y:S01]  /*04e0*/  @P2 LDG.E R22, desc[UR8][R10.64+0x30] ;  /* 0x000030080a162981 */ /* 0x000ea2000c1e1900 */
[----:B----4-:R-:W-:-:S03]  /*04f0*/  @P1 LOP3.LUT R7, R7, R20, RZ, 0x3c, !PT ;  /* 0x0000001407071212 */ /* 0x010fc600078e3cff */
[----:B------:R-:W4:Y:S01]  /*0500*/  @P2 LDG.E R20, desc[UR8][R10.64+0x28] ;  /* 0x000028080a142981 */ /* 0x000f22000c1e1900 */
[----:B---3--:R-:W-:-:S03]  /*0510*/  @P1 LOP3.LUT R4, R4, R19, RZ, 0x3c, !PT ;  /* 0x0000001304041212 */ /* 0x008fc600078e3cff */
        /* <DEDUP_REMOVED lines=21> */
[----:B------:R-:W-:Y:S02]  /*0670*/  @P4 LOP3.LUT R4, R4, R25, RZ, 0x3c, !PT ;  /* 0x0000001904044212 */ /* 0x000fe400078e3cff */
[----:B------:R-:W-:Y:S01]  /*0680*/  LOP3.LUT P0, RZ, R24, 0x80, RZ, 0xc0, !PT ;  /* 0x0000008018ff7812 */ /* 0x000fe2000780c0ff */
        /* <DEDUP_REMOVED lines=20> */
[----:B------:R-:W-:Y:S02]  /*07d0*/  @P0 LOP3.LUT R3, R3, R26, RZ, 0x3c, !PT ;  /* 0x0000001a03030212 */ /* 0x000fe400078e3cff */
[----:B------:R-:W-:Y:S02]  /*07e0*/  @P0 LOP3.LUT R2, R2, R23, RZ, 0x3c, !PT ;  /* 0x0000001702020212 */ /* 0x000fe400078e3cff */
[----:B--2---:R-:W-:Y:S02]  /*07f0*/  @P0 LOP3.LUT R5, R5, R22, RZ, 0x3c, !PT ;  /* 0x0000001605050212 */ /* 0x004fe400078e3cff */
[----:B----4-:R-:W-:Y:S02]  /*0800*/  @P0 LOP3.LUT R7, R7, R20, RZ, 0x3c, !PT ;  /* 0x0000001407070212 */ /* 0x010fe400078e3cff */
[----:B---3--:R-:W-:-:S02]  /*0810*/  @P0 LOP3.LUT R4, R4, R19, RZ, 0x3c, !PT ;  /* 0x0000001304040212 */ /* 0x008fc400078e3cff */
[----:B------:R-:W-:-:S13]  /*0820*/  R2P PR, R24.B1, 0x7f ;  /* 0x0000007f18007804 */ /* 0x000fda0000001000 */
[----:B------:R-:W2:Y:S04]  /*0830*/  @P0 LDG.E R20, desc[UR8][R10.64+0xa0] ;  /* 0x0000a0080a140981 */ /* 0x000ea8000c1e1900 */
[----:B------:R-:W3:Y:S04]  /*0840*/  @P0 LDG.E R22, desc[UR8][R10.64+0xa8] ;  /* 0x0000a8080a160981 */ /* 0x000ee8000c1e1900 */
[----:B------:R-:W4:Y:S04]  /*0850*/  @P0 LDG.E R19, desc[UR8][R10.64+0xa4] ;  /* 0x0000a4080a130981 */ /* 0x000f28000c1e1900 */
[----:B------:R-:W4:Y:S04]  /*0860*/  @P0 LDG.E R23, desc[UR8][R10.64+0xac] ;  /* 0x0000ac080a170981 */ /* 0x000f28000c1e1900 */
[----:B------:R-:W4:Y:S04]  /*0870*/  @P1 LDG.E R26, desc[UR8][R10.64+0xbc] ;  /* 0x0000bc080a1a1981 */ /* 0x000f28000c1e1900 */
[----:B------:R-:W4:Y:S01]  /*0880*/  @P1 LDG.E R25, desc[UR8][R10.64+0xb8] ;  /* 0x0000b8080a191981 */ /* 0x000f22000c1e1900 */
[----:B--2---:R-:W-:-:S03]  /*0890*/  @P0 LOP3.LUT R7, R7, R20, RZ, 0x3c, !PT ;  /* 0x0000001407070212 */ /* 0x004fc600078e3cff */
[----:B------:R-:W2:Y:S01]  /*08a0*/  @P0 LDG.E R20, desc[UR8][R10.64+0xb0] ;  /* 0x0000b0080a140981 */ /* 0x000ea2000c1e1900 */
[----:B---3--:R-:W-:-:S03]  /*08b0*/  @P0 LOP3.LUT R5, R5, R22, RZ, 0x3c, !PT ;  /* 0x0000001605050212 */ /* 0x008fc600078e3cff */
[----:B------:R-:W3:Y:S01]  /*08c0*/  @P1 LDG.E R22, desc[UR8][R10.64+0xb4] ;  /* 0x0000b4080a161981 */ /* 0x000ee2000c1e1900 */
[----:B----4-:R-:W-:-:S03]  /*08d0*/  @P0 LOP3.LUT R4, R4, R19, RZ, 0x3c, !PT ;  /* 0x0000001304040212 */ /* 0x010fc600078e3cff */
[----:B------:R-:W4:Y:S01]  /*08e0*/  @P1 LDG.E R19, desc[UR8][R10.64+0xc0] ;  /* 0x0000c0080a131981 */ /* 0x000f22000c1e1900 */
[----:B------:R-:W-:-:S03]  /*08f0*/  @P0 LOP3.LUT R2, R2, R23, RZ, 0x3c, !PT ;  /* 0x0000001702020212 */ /* 0x000fc600078e3cff */
[----:B------:R-:W4:Y:S01]  /*0900*/  @P2 LDG.E R23, desc[UR8][R10.64+0xcc] ;  /* 0x0000cc080a172981 */ /* 0x000f22000c1e1900 */
[----:B------:R-:W-:-:S03]  /*0910*/  @P1 LOP3.LUT R5, R5, R26, RZ, 0x3c, !PT ;  /* 0x0000001a05051212 */ /* 0x000fc600078e3cff */
[----:B------:R-:W4:Y:S01]  /*0920*/  @P2 LDG.E R26, desc[UR8][R10.64+0xd0] ;  /* 0x0000d0080a1a2981 */ /* 0x000f22000c1e1900 */
[----:B--2---:R-:W-:Y:S02]  /*0930*/  @P0 LOP3.LUT R3, R3, R20, RZ, 0x3c, !PT ;  /* 0x0000001403030212 */ /* 0x004fe400078e3cff */
[----:B------:R-:W-:Y:S01]  /*0940*/  LOP3.LUT P0, RZ, R24, 0x8000, RZ, 0xc0, !PT ;  /* 0x0000800018ff7812 */ /* 0x000fe2000780c0ff */
[----:B------:R-:W2:Y:S01]  /*0950*/  @P2 LDG.E R20, desc[UR8][R10.64+0xd8] ;  /* 0x0000d8080a142981 */ /* 0x000ea2000c1e1900 */
[----:B---3--:R-:W-:-:S03]  /*0960*/  @P1 LOP3.LUT R7, R7, R22, RZ, 0x3c, !PT ;  /* 0x0000001607071212 */ /* 0x008fc600078e3cff */
[----:B------:R-:W3:Y:S04]  /*0970*/  @P1 LDG.E R22, desc[UR8][R10.64+0xc4] ;  /* 0x0000c4080a161981 */ /* 0x000ee8000c1e1900 */
[----:B------:R-:W2:Y:S01]  /*0980*/  @P2 LDG.E R24, desc[UR8][R10.64+0xc8] ;  /* 0x0000c8080a182981 */ /* 0x000ea2000c1e1900 */
[----:B------:R-:W-:Y:S02]  /*0990*/  @P1 LOP3.LUT R4, R4, R25, RZ, 0x3c, !PT ;  /* 0x0000001904041212 */ /* 0x000fe400078e3cff */
[----:B----4-:R-:W-:Y:S01]  /*09a0*/  @P1 LOP3.LUT R2, R2, R19, RZ, 0x3c, !PT ;  /* 0x0000001302021212 */ /* 0x010fe200078e3cff */
[----:B------:R-:W4:Y:S01]  /*09b0*/  @P2 LDG.E R25, desc[UR8][R10.64+0xd4] ;  /* 0x0000d4080a192981 */ /* 0x000f22000c1e1900 */
[----:B------:R-:W-:-:S03]  /*09c0*/  @P2 LOP3.LUT R4, R4, R23, RZ, 0x3c, !PT ;  /* 0x0000001704042212 */ /* 0x000fc600078e3cff */
[----:B------:R-:W4:Y:S01]  /*09d0*/  @P3 LDG.E R19, desc[UR8][R10.64+0xe0] ;  /* 0x0000e0080a133981 */ /* 0x000f22000c1e1900 */
[----:B------:R-:W-:-:S03]  /*09e0*/  @P2 LOP3.LUT R5, R5, R26, RZ, 0x3c, !PT ;  /* 0x0000001a05052212 */ /* 0x000fc600078e3cff */
[----:B------:R-:W4:Y:S04]  /*09f0*/  @P3 LDG.E R23, desc[UR8][R10.64+0xe8] ;  /* 0x0000e8080a173981 */ /* 0x000f28000c1e1900 */
[----:B------:R-:W4:Y:S01]  /*0a00*/  @P3 LDG.E R26, desc[UR8][R10.64+0xec] ;  /* 0x0000ec080a1a3981 */ /* 0x000f22000c1e1900 */
[----:B---3--:R-:W-:-:S03]  /*0a10*/  @P1 LOP3.LUT R3, R3, R22, RZ, 0x3c, !PT ;  /* 0x0000001603031212 */ /* 0x008fc600078e3cff */
[----:B------:R-:W3:Y:S01]  /*0a20*/  @P3 LDG.E R22, desc[UR8][R10.64+0xdc] ;  /* 0x0000dc080a163981 */ /* 0x000ee2000c1e1900 */
[----:B--2---:R-:W-:-:S03]  /*0a30*/  @P2 LOP3.LUT R7, R7, R24, RZ, 0x3c, !PT ;  /* 0x0000001807072212 */ /* 0x004fc600078e3cff */
[----:B------:R-:W2:Y:S01]  /*0a40*/  @P3 LDG.E R24, desc[UR8][R10.64+0xe4] ;  /* 0x0000e4080a183981 */ /* 0x000ea2000c1e1900 */
[----:B------:R-:W-:Y:S02]  /*0a50*/  @P2 LOP3.LUT R3, R3, R20, RZ, 0x3c, !PT ;  /* 0x0000001403032212 */ /* 0x000fe400078e3cff */
[----:B----4-:R-:W-:Y:S01]  /*0a60*/  @P2 LOP3.LUT R2, R2, R25, RZ, 0x3c, !PT ;  /* 0x0000001902022212 */ /* 0x010fe200078e3cff */
[----:B------:R-:W4:Y:S01]  /*0a70*/  @P4 LDG.E R20, desc[UR8][R10.64+0xf0] ;  /* 0x0000f0080a144981 */ /* 0x000f22000c1e1900 */
[----:B------:R-:W-:-:S03]  /*0a80*/  @P3 LOP3.LUT R4, R4, R19, RZ, 0x3c, !PT ;  /* 0x0000001304043212 */ /* 0x000fc600078e3cff */
        /* <DEDUP_REMOVED lines=10> */
[----:B----4-:R-:W-:-:S03]  /*0b30*/  @P4 LOP3.LUT R7, R7, R20, RZ, 0x3c, !PT ;  /* 0x0000001407074212 */ /* 0x010fc600078e3cff */
[----:B------:R-:W4:Y:S01]  /*0b40*/  @P5 LDG.E R20, desc[UR8][R10.64+0x10c] ;  /* 0x00010c080a145981 */ /* 0x000f22000c1e1900 */
[----:B------:R-:W-:-:S03]  /*0b50*/  @P4 LOP3.LUT R4, R4, R19, RZ, 0x3c, !PT ;  /* 0x0000001304044212 */ /* 0x000fc600078e3cff */
[----:B------:R-:W4:Y:S01]  /*0b60*/  @P5 LDG.E R19, desc[UR8][R10.64+0x110] ;  /* 0x000110080a135981 */ /* 0x000f22000c1e1900 */
[----:B------:R-:W-:-:S03]  /*0b70*/  @P4 LOP3.LUT R2, R2, R23, RZ, 0x3c, !PT ;  /* 0x0000001702024212 */ /* 0x000fc600078e3cff */
[----:B------:R-:W4:Y:S01]  /*0b80*/  @P6 LDG.E R23, desc[UR8][R10.64+0x11c] ;  /* 0x00011c080a176981 */ /* 0x000f22000c1e1900 */
[----:B------:R-:W-:-:S03]  /*0b90*/  @P5 LOP3.LUT R7, R7, R26, RZ, 0x3c, !PT ;  /* 0x0000001a07075212 */ /* 0x000fc600078e3cff */
        /* <DEDUP_REMOVED lines=9> */
[----:B------:R-:W4:Y:S04]  /*0c30*/  @P6 LDG.E R19, desc[UR8][R10.64+0x124] ;  /* 0x000124080a136981 */ /* 0x000f28000c1e1900 */
[----:B------:R-:W4:Y:S01]  /*0c40*/  @P6 LDG.E R20, desc[UR8][R10.64+0x128] ;  /* 0x000128080a146981 */ /* 0x000f22000c1e1900 */
[----:B------:R-:W-:Y:S02]  /*0c50*/  @P6 LOP3.LUT R4, R4, R23, RZ, 0x3c, !PT ;  /* 0x0000001704046212 */ /* 0x000fe400078e3cff */
[----:B------:R-:W-:Y:S01]  /*0c60*/  @P6 LOP3.LUT R5, R5, R26, RZ, 0x3c, !PT ;  /* 0x0000001a05056212 */ /* 0x000fe200078e3cff */
[----:B------:R-:W4:Y:S04]  /*0c70*/  @P0 LDG.E R23, desc[UR8][R10.64+0x130] ;  /* 0x000130080a170981 */ /* 0x000f28000c1e1900 */
[----:B------:R-:W4:Y:S01]  /*0c80*/  @P0 LDG.E R26, desc[UR8][R10.64+0x13c] ;  /* 0x00013c080a1a0981 */ /* 0x000f22000c1e1900 */
[----:B---3--:R-:W-:-:S03]  /*0c90*/  @P5 LOP3.LUT R3, R3, R22, RZ, 0x3c, !PT ;  /* 0x0000001603035212 */ /* 0x008fc600078e3cff */
[----:B------:R-:W3:Y:S01]  /*0ca0*/  @P0 LDG.E R22, desc[UR8][R10.64+0x12c] ;  /* 0x00012c080a160981 */ /* 0x000ee2000c1e1900 */
[----:B--2---:R-:W-:-:S03]  /*0cb0*/  @P6 LOP3.LUT R7, R7, R24, RZ, 0x3c, !PT ;  /* 0x0000001807076212 */ /* 0x004fc600078e3cff */
[----:B------:R-:W2:Y:S01]  /*0cc0*/  @P0 LDG.E R24, desc[UR8][R10.64+0x134] ;  /* 0x000134080a180981 */ /* 0x000ea2000c1e1900 */
[----:B------:R-:W-:-:S04]  /*0cd0*/  UIADD3 UR4, UPT, UPT, UR4, 0x10, URZ ;  /* 0x0000001004047890 */ /* 0x000fc8000fffe0ff */
[----:B------:R-:W-:Y:S01]  /*0ce0*/  UISETP.NE.AND UP0, UPT, UR4, 0x20, UPT ;  /* 0x000000200400788c */ /* 0x000fe2000bf05270 */
[----:B----4-:R-:W-:Y:S02]  /*0cf0*/  @P6 LOP3.LUT R2, R2, R19, RZ, 0x3c, !PT ;  /* 0x0000001302026212 */ /* 0x010fe400078e3cff */
[----:B------:R-:W-:Y:S02]  /*0d00*/  @P6 LOP3.LUT R3, R3, R20, RZ, 0x3c, !PT ;  /* 0x0000001403036212 */ /* 0x000fe400078e3cff */
[----:B------:R-:W-:Y:S02]  /*0d10*/  @P0 LOP3.LUT R2, R2, R25, RZ, 0x3c, !PT ;  /* 0x0000001902020212 */ /* 0x000fe400078e3cff */
[----:B------:R-:W-:Y:S02]  /*0d20*/  @P0 LOP3.LUT R4, R4, R23, RZ, 0x3c, !PT ;  /* 0x0000001704040212 */ /* 0x000fe400078e3cff */
[----:B------:R-:W-:Y:S02]  /*0d30*/  @P0 LOP3.LUT R3, R3, R26, RZ, 0x3c, !PT ;  /* 0x0000001a03030212 */ /* 0x000fe400078e3cff */
[----:B---3--:R-:W-:-:S02]  /*0d40*/  @P0 LOP3.LUT R7, R7, R22, RZ, 0x3c, !PT ;  /* 0x0000001607070212 */ /* 0x008fc400078e3cff */
[----:B--2---:R-:W-:Y:S01]  /*0d50*/  @P0 LOP3.LUT R5, R5, R24, RZ, 0x3c, !PT ;  /* 0x0000001805050212 */ /* 0x004fe200078e3cff */
[----:B------:R-:W-:Y:S06]  /*0d60*/  BRA.U UP0, `(.L_x_4) ;  /* 0xfffffff5004c7547 */ /* 0x000fec000b83ffff */
[----:B------:R-:W-:-:S05]  /*0d70*/  VIADD R16, R16, 0x1 ;  /* 0x0000000110107836 */ /* 0x000fca0000000000 */
[----:B------:R-:W-:-:S13]  /*0d80*/  ISETP.NE.AND P0, PT, R16, 0x5, PT ;  /* 0x000000051000780c */ /* 0x000fda0003f05270 */
[----:B------:R-:W-:Y:S05]  /*0d90*/  @P0 BRA `(.L_x_5) ;  /* 0xfffffff400300947 */ /* 0x000fea000383ffff */
[----:B------:R0:W-:Y:S01]  /*0da0*/  STL [R1+0x4], R7 ;  /* 0x0000040701007387 */ /* 0x0001e20000100800 */
[----:B------:R-:W-:-:S03]  /*0db0*/  ISETP.NE.U32.AND P0, PT, R21, 0x1, PT ;  /* 0x000000011500780c */ /* 0x000fc60003f05070 */
[----:B------:R0:W-:Y:S01]  /*0dc0*/  STL.64 [R1+0x8], R4 ;  /* 0x0000080401007387 */ /* 0x0001e20000100a00 */
[----:B------:R-:W-:-:S03]  /*0dd0*/  ISETP.NE.AND.EX P0, PT, RZ, RZ, PT, P0 ;  /* 0x000000ffff00720c */ /* 0x000fc60003f05300 */
[----:B------:R0:W-:Y:S10]  /*0de0*/  STL.64 [R1+0x10], R2 ;  /* 0x0000100201007387 */ /* 0x0001f40000100a00 */
[----:B------:R-:W-:Y:S05]  /*0df0*/  @!P0 BRA `(.L_x_3) ;  /* 0x0000001800048947 */ /* 0x000fea0003800000 */
[----:B------:R-:W-:Y:S01]  /*0e00*/  UMOV UR4, URZ ;  /* 0x000000ff00047c82 */ /* 0x000fe20008000000 */
[----:B------:R-:W-:Y:S01]  /*0e10*/  UMOV UR5, URZ ;  /* 0x000000ff00057c82 */ /* 0x000fe20008000000 */
[----:B------:R-:W-:Y:S02]  /*0e20*/  IMAD.MOV.U32 R16, RZ, RZ, RZ ;  /* 0x000000ffff107224 */ /* 0x000fe400078e00ff */
[----:B0-----:R-:W-:Y:S02]  /*0e30*/  IMAD.MOV.U32 R7, RZ, RZ, RZ ;  /* 0x000000ffff077224 */ /* 0x001fe400078e00ff */
[----:B------:R-:W-:Y:S02]  /*0e40*/  IMAD.U32 R3, RZ, RZ, UR4 ;  /* 0x00000004ff037e24 */ /* 0x000fe4000f8e00ff */
[----:B------:R-:W-:Y:S02]  /*0e50*/  IMAD.U32 R2, RZ, RZ, UR5 ;  /* 0x00000005ff027e24 */ /* 0x000fe4000f8e00ff */
[----:B------:R-:W-:-:S02]  /*0e60*/  IMAD.U32 R5, RZ, RZ, UR4 ;  /* 0x00000004ff057e24 */ /* 0x000fc4000f8e00ff */
[----:B------:R-:W-:-:S07]  /*0e70*/  IMAD.U32 R4, RZ, RZ, UR5 ;  /* 0x00000005ff047e24 */ /* 0x000fce000f8e00ff */
.L_x_7:
[----:B------:R-:W-:-:S06]  /*0e80*/  IMAD R17, R16, 0x4, R1 ;  /* 0x0000000410117824 */ /* 0x000fcc00078e0201 */
[----:B------:R-:W5:Y:S01]  /*0e90*/  LDL R17, [R17+0x4] ;  /* 0x0000040011117983 */ /* 0x000f620000100800 */
[----:B------:R-:W-:Y:S01]  /*0ea0*/  IMAD.SHL.U32 R18, R16, 0x20, RZ ;  /* 0x0000002010127824 */ /* 0x000fe200078e00ff */
[----:B------:R-:W-:-:S06]  /*0eb0*/  UMOV UR4, URZ ;  /* 0x000000ff00047c82 */ /* 0x000fcc0008000000 */
.L_x_6:
        /* <DEDUP_REMOVED lines=181> */
[----:B------:R-:W-:Y:S05]  /*1a10*/  @P0 BRA `(.L_x_3) ;  /* 0x0000000800fc0947 */ /* 0x000fea0003800000 */
[----:B------:R-:W-:Y:S01]  /*1a20*/  UMOV UR4, URZ ;  /* 0x000000ff00047c82 */ /* 0x000fe20008000000 */
[----:B------:R-:W-:Y:S01]  /*1a30*/  UMOV UR5, URZ ;  /* 0x000000ff00057c82 */ /* 0x000fe20008000000 */
[----:B------:R-:W-:Y:S02]  /*1a40*/  IMAD.MOV.U32 R16, RZ, RZ, RZ ;  /* 0x000000ffff107224 */ /* 0x000fe400078e00ff */
[----:B-1----:R-:W-:Y:S02]  /*1a50*/  IMAD.MOV.U32 R7, RZ, RZ, RZ ;  /* 0x000000ffff077224 */ /* 0x002fe400078e00ff */
[----:B------:R-:W-:Y:S02]  /*1a60*/  IMAD.U32 R3, RZ, RZ, UR4 ;  /* 0x00000004ff037e24 */ /* 0x000fe4000f8e00ff */
[----:B------:R-:W-:Y:S02]  /*1a70*/  IMAD.U32 R2, RZ, RZ, UR5 ;  /* 0x00000005ff027e24 */ /* 0x000fe4000f8e00ff */
[----:B------:R-:W-:-:S02]  /*1a80*/  IMAD.U32 R5, RZ, RZ, UR4 ;  /* 0x00000004ff057e24 */ /* 0x000fc4000f8e00ff */
[----:B------:R-:W-:-:S07]  /*1a90*/  IMAD.U32 R4, RZ, RZ, UR5 ;  /* 0x00000005ff047e24 */ /* 0x000fce000f8e00ff */
.L_x_9:
[----:B------:R-:W-:-:S06]  /*1aa0*/  IMAD R17, R16, 0x4, R1 ;  /* 0x0000000410117824 */ /* 0x000fcc00078e0201 */
[----:B------:R-:W5:Y:S01]  /*1ab0*/  LDL R17, [R17+0x4] ;  /* 0x0000040011117983 */ /* 0x000f620000100800 */
[----:B------:R-:W-:Y:S01]  /*1ac0*/  IMAD.SHL.U32 R18, R16, 0x20, RZ ;  /* 0x0000002010127824 */ /* 0x000fe200078e00ff */
[----:B------:R-:W-:-:S06]  /*1ad0*/  UMOV UR4, URZ ;  /* 0x000000ff00047c82 */ /* 0x000fcc0008000000 */
.L_x_8:
        /* <DEDUP_REMOVED lines=10> */
[----:B------:R-:W4:Y:S04]  /*1b80*/  @P3 LDG.E R26, desc[UR8][R10.64+0x4c] ;  /* 0x00004c080a1a3981 */ /* 0x000f28000c1e1900 */
[----:B------:R-:W4:Y:S04]  /*1b90*/  @!P0 LDG.E R19, desc[UR8][R10.64+0x4] ;  /* 0x000004080a138981 */ /* 0x000f28000c1e1900 */
[----:B------:R-:W4:Y:S04]  /*1ba0*/  @!P0 LDG.E R21, desc[UR8][R10.64+0xc] ;  /* 0x00000c080a158981 */ /* 0x000f28000c1e1900 */
[----:B------:R-:W4:Y:S01]  /*1bb0*/  @P3 LDG.E R25, desc[UR8][R10.64+0x40] ;  /* 0x000040080a193981 */ /* 0x000f22000c1e1900 */
[----:B--2---:R-:W-:-:S03]  /*1bc0*/  @!P0 LOP3.LUT R3, R3, R20, RZ, 0x3c, !PT ;  /* 0x0000001403038212 */ /* 0x004fc600078e3cff */
[----:B------:R-:W2:Y:S01]  /*1bd0*/  @!P0 LDG.E R20, desc[UR8][R10.64] ;  /* 0x000000080a148981 */ /* 0x000ea2000c1e1900 */
[----:B---3--:R-:W-:-:S03]  /*1be0*/  @P1 LOP3.LUT R3, R3, R22, RZ, 0x3c, !PT ;  /* 0x0000001603031212 */ /* 0x008fc600078e3cff */
[----:B------:R-:W3:Y:S01]  /*1bf0*/  @!P0 LDG.E R22, desc[UR8][R10.64+0x8] ;  /* 0x000008080a168981 */ /* 0x000ee2000c1e1900 */
[----:B----4-:R-:W-:-:S03]  /*1c00*/  @P2 LOP3.LUT R3, R3, R24, RZ, 0x3c, !PT ;  /* 0x0000001803032212 */ /* 0x010fc600078e3cff */
[----:B------:R-:W4:Y:S01]  /*1c10*/  @P4 LDG.E R24, desc[UR8][R10.64+0x60] ;  /* 0x000060080a184981 */ /* 0x000f22000c1e1900 */
[----:B------:R-:W-:-:S03]  /*1c20*/  @P3 LOP3.LUT R3, R3, R26, RZ, 0x3c, !PT ;  /* 0x0000001a03033212 */ /* 0x000fc600078e3cff */
[----:B------:R-:W4:Y:S01]  /*1c30*/  @P5 LDG.E R26, desc[UR8][R10.64+0x74] ;  /* 0x000074080a1a5981 */ /* 0x000f22000c1e1900 */
[----:B------:R-:W-:-:S03]  /*1c40*/  @!P0 LOP3.LUT R4, R4, R19, RZ, 0x3c, !PT ;  /* 0x0000001304048212 */ /* 0x000fc600078e3cff */
[----:B------:R-:W4:Y:S01]  /*1c50*/  @P1 LDG.E R19, desc[UR8][R10.64+0x18] ;  /* 0x000018080a131981 */ /* 0x000f22000c1e1900 */
[----:B------:R-:W-:-:S03]  /*1c60*/  @!P0 LOP3.LUT R2, R2, R21, RZ, 0x3c, !PT ;  /* 0x0000001502028212 */ /* 0x000fc600078e3cff */
[----:B------:R-:W4:Y:S01]  /*1c70*/  @P1 LDG.E R21, desc[UR8][R10.64+0x20] ;  /* 0x000020080a151981 */ /* 0x000f22000c1e1900 */
[----:B--2---:R-:W-:-:S03]  /*1c80*/  @!P0 LOP3.LUT R7, R7, R20, RZ, 0x3c, !PT ;  /* 0x0000001407078212 */ /* 0x004fc600078e3cff */
[----:B------:R-:W2:Y:S01]  /*1c90*/  @P1 LDG.E R20, desc[UR8][R10.64+0x14] ;  /* 0x000014080a141981 */ /* 0x000ea2000c1e1900 */
[----:B---3--:R-:W-:-:S03]  /*1ca0*/  @!P0 LOP3.LUT R5, R5, R22, RZ, 0x3c, !PT ;  /* 0x0000001605058212 */ /* 0x008fc600078e3cff */
[----:B------:R-:W3:Y:S01]  /*1cb0*/  @P1 LDG.E R22, desc[UR8][R10.64+0x1c] ;  /* 0x00001c080a161981 */ /* 0x000ee2000c1e1900 */
[----:B----4-:R-:W-:-:S03]  /*1cc0*/  @P4 LOP3.LUT R3, R3, R24, RZ, 0x3c, !PT ;  /* 0x0000001803034212 */ /* 0x010fc600078e3cff */
[----:B------:R-:W4:Y:S01]  /*1cd0*/  @P2 LDG.E R24, desc[UR8][R10.64+0x28] ;  /* 0x000028080a182981 */ /* 0x000f22000c1e1900 */
[----:B------:R-:W-:-:S03]  /*1ce0*/  @P1 LOP3.LUT R4, R4, R19, RZ, 0x3c, !PT ;  /* 0x0000001304041212 */ /* 0x000fc600078e3cff */
[----:B------:R-:W4:Y:S01]  /*1cf0*/  @P2 LDG.E R19, desc[UR8][R10.64+0x2c] ;  /* 0x00002c080a132981 */ /* 0x000f22000c1e1900 */
[----:B------:R-:W-:-:S03]  /*1d00*/  @P1 LOP3.LUT R2, R2, R21, RZ, 0x3c, !PT ;  /* 0x0000001502021212 */ /* 0x000fc600078e3cff */
        /* <DEDUP_REMOVED lines=9> */
[----:B------:R-:W-:Y:S02]  /*1da0*/  @P2 LOP3.LUT R2, R2, R21, RZ, 0x3c, !PT ;  /* 0x0000001502022212 */ /* 0x000fe400078e3cff */
[----:B------:R-:W-:Y:S01]  /*1db0*/  @P3 LOP3.LUT R4, R4, R25, RZ, 0x3c, !PT ;  /* 0x0000001904043212 */ /* 0x000fe200078e3cff */
        /* <DEDUP_REMOVED lines=20> */
[----:B------:R-:W-:Y:S02]  /*1f00*/  LOP3.LUT P0, RZ, R23, 0x80, RZ, 0xc0, !PT ;  /* 0x0000008017ff7812 */ /* 0x000fe4000780c0ff */
[----:B------:R-:W-:Y:S02]  /*1f10*/  @P5 LOP3.LUT R3, R3, R26, RZ, 0x3c, !PT ;  /* 0x0000001a03035212 */ /* 0x000fe400078e3cff */
[----:B------:R-:W4:Y:S01]  /*1f20*/  @P6 LDG.E R26, desc[UR8][R10.64+0x88] ;  /* 0x000088080a1a6981 */ /* 0x000f22000c1e1900 */
[----:B------:R-:W-:-:S03]  /*1f30*/  @P5 LOP3.LUT R4, R4, R19, RZ, 0x3c, !PT ;  /* 0x0000001304045212 */ /* 0x000fc600078e3cff */
[----:B------:R-:W4:Y:S01]  /*1f40*/  @P6 LDG.E R19, desc[UR8][R10.64+0x84] ;  /* 0x000084080a136981 */ /* 0x000f22000c1e1900 */
[----:B------:R-:W-:-:S04]  /*1f50*/  @P5 LOP3.LUT R2, R2, R21, RZ, 0x3c, !PT ;  /* 0x0000001502025212 */ /* 0x000fc800078e3cff */
        /* <DEDUP_REMOVED lines=9> */
[----:B------:R-:W-:Y:S02]  /*1ff0*/  @P6 LOP3.LUT R3, R3, R26, RZ, 0x3c, !PT ;  /* 0x0000001a03036212 */ /* 0x000fe400078e3cff */
[----:B------:R-:W-:Y:S02]  /*2000*/  @P6 LOP3.LUT R2, R2, R19, RZ, 0x3c, !PT ;  /* 0x0000001302026212 */ /* 0x000fe400078e3cff */
[----:B------:R-:W-:Y:S02]  /*2010*/  @P0 LOP3.LUT R4, R4, R21, RZ, 0x3c, !PT ;  /* 0x0000001504040212 */ /* 0x000fe400078e3cff */
[----:B------:R-:W-:Y:S02]  /*2020*/  @P0 LOP3.LUT R2, R2, R25, RZ, 0x3c, !PT ;  /* 0x0000001902020212 */ /* 0x000fe400078e3cff */
[----:B--2---:R-:W-:Y:S02]  /*2030*/  @P0 LOP3.LUT R7, R7, R20, RZ, 0x3c, !PT ;  /* 0x0000001407070212 */ /* 0x004fe400078e3cff */
[----:B---3--:R-:W-:-:S02]  /*2040*/  @P0 LOP3.LUT R5, R5, R22, RZ, 0x3c, !PT ;  /* 0x0000001605050212 */ /* 0x008fc400078e3cff */
[----:B----4-:R-:W-:Y:S02]  /*2050*/  @P0 LOP3.LUT R3, R3, R24, RZ, 0x3c, !PT ;  /* 0x0000001803030212 */ /* 0x010fe400078e3cff */
[----:B------:R-:W-:-:S13]  /*2060*/  R2P PR, R23.B1, 0x7f ;  /* 0x0000007f17007804 */ /* 0x000fda0000001000 */
[----:B------:R-:W2:Y:S04]  /*2070*/  @P0 LDG.E R22, desc[UR8][R10.64+0xa0] ;  /* 0x0000a0080a160981 */ /* 0x000ea8000c1e1900 */
[----:B------:R-:W3:Y:S04]  /*2080*/  @P0 LDG.E R19, desc[UR8][R10.64+0xa4] ;  /* 0x0000a4080a130981 */ /* 0x000ee8000c1e1900 */
[----:B------:R-:W4:Y:S04]  /*2090*/  @P0 LDG.E R21, desc[UR8][R10.64+0xac] ;  /* 0x0000ac080a150981 */ /* 0x000f28000c1e1900 */
        /* <DEDUP_REMOVED lines=14> */
[----:B------:R-:W-:Y:S02]  /*2180*/  LOP3.LUT P0, RZ, R23, 0x8000, RZ, 0xc0, !PT ;  /* 0x0000800017ff7812 */ /* 0x000fe4000780c0ff */
        /* <DEDUP_REMOVED lines=22> */
[----:B------:R-:W-:Y:S01]  /*22f0*/  @P2 LOP3.LUT R3, R3, R24, RZ, 0x3c, !PT ;  /* 0x0000001803032212 */ /* 0x000fe200078e3cff */
[----:B------:R-:W4:Y:S04]  /*2300*/  @P4 LDG.E R23, desc[UR8][R10.64+0xfc] ;  /* 0x0000fc080a174981 */ /* 0x000f28000c1e1900 */
        /* <DEDUP_REMOVED lines=12> */
[----:B------:R-:W3:Y:S01]  /*23d0*/  @P5 LDG.E R23, desc[UR8][R10.64+0x110] ;  /* 0x000110080a175981 */ /* 0x000ee2000c1e1900 */
[----:B------:R-:W-:-:S03]  /*23e0*/  @P4 LOP3.LUT R7, R7, R24, RZ, 0x3c, !PT ;  /* 0x0000001807074212 */ /* 0x000fc600078e3cff */
[----:B------:R-:W3:Y:S01]  /*23f0*/  @P5 LDG.E R24, desc[UR8][R10.64+0x10c] ;  /* 0x00010c080a185981 */ /* 0x000ee2000c1e1900 */
[----:B------:R-:W-:-:S03]  /*2400*/  @P4 LOP3.LUT R3, R3, R20, RZ, 0x3c, !PT ;  /* 0x0000001403034212 */ /* 0x000fc600078e3cff */
[----:B------:R-:W3:Y:S01]  /*2410*/  @P6 LDG.E R20, desc[UR8][R10.64+0x120] ;  /* 0x000120080a146981 */ /* 0x000ee2000c1e1900 */
[----:B------:R-:W-:-:S03]  /*2420*/  @P5 LOP3.LUT R3, R3, R26, RZ, 0x3c, !PT ;  /* 0x0000001a03035212 */ /* 0x000fc600078e3cff */
[----:B------:R-:W3:Y:S01]  /*2430*/  @P0 LDG.E R26, desc[UR8][R10.64+0x134] ;  /* 0x000134080a1a0981 */ /* 0x000ee2000c1e1900 */
[----:B--2---:R-:W-:-:S03]  /*2440*/  @P5 LOP3.LUT R7, R7, R22, RZ, 0x3c, !PT ;  /* 0x0000001607075212 */ /* 0x004fc600078e3cff */
[----:B------:R-:W2:Y:S01]  /*2450*/  @P6 LDG.E R22, desc[UR8][R10.64+0x128] ;  /* 0x000128080a166981 */ /* 0x000ea2000c1e1900 */
[----:B------:R-:W-:-:S03]  /*2460*/  @P6 LOP3.LUT R7, R7, R28, RZ, 0x3c, !PT ;  /* 0x0000001c07076212 */ /* 0x000fc600078e3cff */
[----:B------:R-:W2:Y:S01]  /*2470*/  @P0 LDG.E R28, desc[UR8][R10.64+0x13c] ;  /* 0x00013c080a1c0981 */ /* 0x000ea2000c1e1900 */
[----:B----4-:R-:W-:-:S03]  /*2480*/  @P5 LOP3.LUT R4, R4, R21, RZ, 0x3c, !PT ;  /* 0x0000001504045212 */ /* 0x010fc600078e3cff */
[----:B------:R-:W4:Y:S01]  /*2490*/  @P6 LDG.E R21, desc[UR8][R10.64+0x124] ;  /* 0x000124080a156981 */ /* 0x000f22000c1e1900 */
[----:B---3--:R-:W-:Y:S02]  /*24a0*/  @P5 LOP3.LUT R2, R2, R23, RZ, 0x3c, !PT ;  /* 0x0000001702025212 */ /* 0x008fe400078e3cff */
[----:B------:R-:W-:Y:S01]  /*24b0*/  @P6 LOP3.LUT R4, R4, R19, RZ, 0x3c, !PT ;  /* 0x0000001304046212 */ /* 0x000fe200078e3cff */
[----:B------:R-:W3:Y:S01]  /*24c0*/  @P0 LDG.E R23, desc[UR8][R10.64+0x138] ;  /* 0x000138080a170981 */ /* 0x000ee2000c1e1900 */
[----:B------:R-:W-:-:S03]  /*24d0*/  @P5 LOP3.LUT R5, R5, R24, RZ, 0x3c, !PT ;  /* 0x0000001805055212 */ /* 0x000fc600078e3cff */
[----:B------:R-:W3:Y:S04]  /*24e0*/  @P0 LDG.E R24, desc[UR8][R10.64+0x12c] ;  /* 0x00012c080a180981 */ /* 0x000ee8000c1e1900 */
[----:B------:R-:W3:Y:S01]  /*24f0*/  @P0 LDG.E R19, desc[UR8][R10.64+0x130] ;  /* 0x000130080a130981 */ /* 0x000ee2000c1e1900 */
[----:B------:R-:W-:-:S04]  /*2500*/  UIADD3 UR4, UPT, UPT, UR4, 0x10, URZ ;  /* 0x0000001004047890 */ /* 0x000fc8000fffe0ff */
[----:B------:R-:W-:Y:S01]  /*2510*/  UISETP.NE.AND UP0, UPT, UR4, 0x20, UPT ;  /* 0x000000200400788c */ /* 0x000fe2000bf05270 */
[----:B------:R-:W-:-:S04]  /*2520*/  @P6 LOP3.LUT R5, R5, R20, RZ, 0x3c, !PT ;  /* 0x0000001405056212 */ /* 0x000fc800078e3cff */
[----:B------:R-:W-:Y:S02]  /*2530*/  @P0 LOP3.LUT R5, R5, R26, RZ, 0x3c, !PT ;  /* 0x0000001a05050212 */ /* 0x000fe400078e3cff */
[----:B--2---:R-:W-:-:S04]  /*2540*/  @P6 LOP3.LUT R3, R3, R22, RZ, 0x3c, !PT ;  /* 0x0000001603036212 */ /* 0x004fc800078e3cff */
[----:B------:R-:W-:Y:S02]  /*2550*/  @P0 LOP3.LUT R3, R3, R28, RZ, 0x3c, !PT ;  /* 0x0000001c03030212 */ /* 0x000fe400078e3cff */
[----:B----4-:R-:W-:-:S04]  /*2560*/  @P6 LOP3.LUT R2, R2, R21, RZ, 0x3c, !PT ;  /* 0x0000001502026212 */ /* 0x010fc800078e3cff */
[----:B---3--:R-:W-:Y:S02]  /*2570*/  @P0 LOP3.LUT R2, R2, R23, RZ, 0x3c, !PT ;  /* 0x0000001702020212 */ /* 0x008fe400078e3cff */
[----:B------:R-:W-:Y:S02]  /*2580*/  @P0 LOP3.LUT R7, R7, R24, RZ, 0x3c, !PT ;  /* 0x0000001807070212 */ /* 0x000fe400078e3cff */
[----:B------:R-:W-:Y:S01]  /*2590*/  @P0 LOP3.LUT R4, R4, R19, RZ, 0x3c, !PT ;  /* 0x0000001304040212 */ /* 0x000fe200078e3cff */
[----:B------:R-:W-:Y:S06]  /*25a0*/  BRA.U UP0, `(.L_x_8) ;  /* 0xfffffff5004c7547 */ /* 0x000fec000b83ffff */
[----:B------:R-:W-:-:S05]  /*25b0*/  VIADD R16, R16, 0x1 ;  /* 0x0000000110107836 */ /* 0x000fca0000000000 */
[----:B------:R-:W-:-:S13]  /*25c0*/  ISETP.NE.AND P0, PT, R16, 0x5, PT ;  /* 0x000000051000780c */ /* 0x000fda0003f05270 */
[----:B------:R-:W-:Y:S05]  /*25d0*/  @P0 BRA `(.L_x_9) ;  /* 0xfffffff400300947 */ /* 0x000fea000383ffff */
[----:B------:R2:W-:Y:S04]  /*25e0*/  STL [R1+0x4], R7 ;  /* 0x0000040701007387 */ /* 0x0005e80000100800 */
[----:B------:R2:W-:Y:S04]  /*25f0*/  STL.64 [R1+0x8], R4 ;  /* 0x0000080401007387 */ /* 0x0005e80000100a00 */
[----:B------:R2:W-:Y:S02]  /*2600*/  STL.64 [R1+0x10], R2 ;  /* 0x0000100201007387 */ /* 0x0005e40000100a00 */
.L_x_3:
[----:B------:R-:W-:Y:S05]  /*2610*/  BSYNC.RECONVERGENT B1 ;  /* 0x0000000000017941 */ /* 0x000fea0003800200 */
.L_x_2:
[C---:B------:R-:W-:Y:S01]  /*2620*/  ISETP.GT.U32.AND P0, PT, R15.reuse, 0x3, PT ;  /* 0x000000030f00780c */ /* 0x040fe20003f04070 */
[----:B------:R-:W-:Y:S01]  /*2630*/  VIADD R0, R0, 0x1 ;  /* 0x0000000100007836 */ /* 0x000fe20000000000 */
[--C-:B------:R-:W-:Y:S02]  /*2640*/  SHF.R.U64 R15, R15, 0x2, R14.reuse ;  /* 0x000000020f0f7819 */ /* 0x100fe4000000120e */
[----:B------:R-:W-:Y:S02]  /*2650*/  ISETP.GT.U32.AND.EX P0, PT, R14, RZ, PT, P0 ;  /* 0x000000ff0e00720c */ /* 0x000fe40003f04100 */
[----:B------:R-:W-:-:S11]  /*2660*/  SHF.R.U32.HI R14, RZ, 0x2, R14 ;  /* 0x00000002ff0e7819 */ /* 0x000fd6000001160e */
[----:B------:R-:W-:Y:S05]  /*2670*/  @P0 BRA `(.L_x_10) ;  /* 0xffffffd800cc0947 */ /* 0x000fea000383ffff */
.L_x_1:
[----:B------:R-:W-:Y:S05]  /*2680*/  BSYNC.RECONVERGENT B0 ;  /* 0x0000000000007941 */ /* 0x000fea0003800200 */
.L_x_0:
[----:B------:R-:W3:Y:S01]  /*2690*/  S2R R11, SR_TID.X ;  /* 0x00000000000b7919 */ /* 0x000ee20000002100 */
[----:B------:R-:W3:Y:S01]  /*26a0*/  LDC.64 R8, c[0x0][0x388] ;  /* 0x0000e200ff087b82 */ /* 0x000ee20000000a00 */
[----:B------:R-:W4:Y:S02]  /*26b0*/  LDCU UR4, c[0x0][0x384] ;  /* 0x00007080ff0477ac */ /* 0x000f240008000800 */
[----:B----4-:R-:W-:Y:S01]  /*26c0*/  UISETP.NE.U32.AND UP0, UPT, UR4, URZ, UPT ;  /* 0x000000ff0400728c */ /* 0x010fe2000bf05070 */
[----:B---3--:R-:W-:-:S05]  /*26d0*/  IMAD.WIDE.U32 R8, R11, 0x8, R8 ;  /* 0x000000080b087825 */ /* 0x008fca00078e0008 */
[----:B------:R3:W-:Y:S03]  /*26e0*/  STG.E.64 desc[UR8][R8.64], RZ ;  /* 0x000000ff08007986 */ /* 0x0007e6000c101b08 */
[----:B------:R-:W-:Y:S05]  /*26f0*/  BRA.U UP0, `(.L_x_11) ;  /* 0x0000000100547547 */ /* 0x000fea000b800000 */
[----:B------:R-:W4:Y:S01]  /*2700*/  I2F.U32.RP R0, UR6 ;  /* 0x0000000600007d06 */ /* 0x000f220008209000 */
[----:B------:R-:W5:Y:S01]  /*2710*/  LDC R14, c[0x0][0x380] ;  /* 0x0000e000ff0e7b82 */ /* 0x000f620000000800 */
[----:B------:R-:W-:-:S06]  /*2720*/  ISETP.NE.U32.AND P2, PT, RZ, UR6, PT ;  /* 0x00000006ff007c0c */ /* 0x000fcc000bf45070 */
[----:B----4-:R-:W4:Y:S02]  /*2730*/  MUFU.RCP R0, R0 ;  /* 0x0000000000007308 */ /* 0x010f240000001000 */
[----:B----4-:R-:W-:-:S06]  /*2740*/  VIADD R10, R0, 0xffffffe ;  /* 0x0ffffffe000a7836 */ /* 0x010fcc0000000000 */
[----:B------:R4:W0:Y:S02]  /*2750*/  F2I.FTZ.U32.TRUNC.NTZ R11, R10 ;  /* 0x0000000a000b7305 */ /* 0x000824000021f000 */
[----:B----4-:R-:W-:Y:S02]  /*2760*/  IMAD.MOV.U32 R10, RZ, RZ, RZ ;  /* 0x000000ffff0a7224 */ /* 0x010fe400078e00ff */
[----:B0-----:R-:W-:-:S04]  /*2770*/  IMAD.MOV R15, RZ, RZ, -R11 ;  /* 0x000000ffff0f7224 */ /* 0x001fc800078e0a0b */
[----:B------:R-:W-:-:S04]  /*2780*/  IMAD R15, R15, UR6, RZ ;  /* 0x000000060f0f7c24 */ /* 0x000fc8000f8e02ff */
[----:B------:R-:W-:-:S06]  /*2790*/  IMAD.HI.U32 R11, R11, R15, R10 ;  /* 0x0000000f0b0b7227 */ /* 0x000fcc00078e000a */
[----:B-----5:R-:W-:-:S04]  /*27a0*/  IMAD.HI.U32 R10, R11, R14, RZ ;  /* 0x0000000e0b0a7227 */ /* 0x020fc800078e00ff */
[----:B------:R-:W-:-:S04]  /*27b0*/  IMAD.MOV R11, RZ, RZ, -R10 ;  /* 0x000000ffff0b7224 */ /* 0x000fc800078e0a0a */
[----:B------:R-:W-:Y:S02]  /*27c0*/  IMAD R0, R11, UR6, R14 ;  /* 0x000000060b007c24 */ /* 0x000fe4000f8e020e */
[----:B------:R-:W-:-:S03]  /*27d0*/  IMAD.MOV.U32 R11, RZ, RZ, RZ ;  /* 0x000000ffff0b7224 */ /* 0x000fc600078e00ff */
[----:B------:R-:W-:-:S13]  /*27e0*/  ISETP.GE.U32.AND P0, PT, R0, UR6, PT ;  /* 0x0000000600007c0c */ /* 0x000fda000bf06070 */
[----:B------:R-:W-:Y:S02]  /*27f0*/  @P0 VIADD R0, R0, -UR6 ;  /* 0x8000000600000c36 */ /* 0x000fe40008000000 */
[----:B------:R-:W-:-:S03]  /*2800*/  @P0 VIADD R10, R10, 0x1 ;  /* 0x000000010a0a0836 */ /* 0x000fc60000000000 */
[----:B------:R-:W-:-:S13]  /*2810*/  ISETP.GE.U32.AND P1, PT, R0, UR6, PT ;  /* 0x0000000600007c0c */ /* 0x000fda000bf26070 */
[----:B------:R-:W-:Y:S01]  /*2820*/  @P1 VIADD R10, R10, 0x1 ;  /* 0x000000010a0a1836 */ /* 0x000fe20000000000 */
[----:B------:R-:W-:Y:S01]  /*2830*/  @!P2 LOP3.LUT R10, RZ, UR6, RZ, 0x33, !PT ;  /* 0x00000006ff0aac12 */ /* 0x000fe2000f8e33ff */
[----:B------:R-:W-:Y:S06]  /*2840*/  BRA `(.L_x_12) ;  /* 0x0000000000107947 */ /* 0x000fec0003800000 */
.L_x_11:
[----:B------:R-:W-:-:S07]  /*2850*/  MOV R0, 0x2870 ;  /* 0x0000287000007802 */ /* 0x000fce0000000f00 */
[----:B0123--:R-:W-:Y:S05]  /*2860*/  CALL.REL.NOINC `($__internal_0_$__cuda_sm20_div_u64) ;  /* 0x0000000800b07944 */ /* 0x00ffea0003c00000 */
[----:B------:R-:W-:Y:S02]  /*2870*/  IMAD.MOV.U32 R10, RZ, RZ, R14 ;  /* 0x000000ffff0a7224 */ /* 0x000fe400078e000e */
[----:B------:R-:W-:-:S07]  /*2880*/  IMAD.MOV.U32 R11, RZ, RZ, R15 ;  /* 0x000000ffff0b7224 */ /* 0x000fce00078e000f */
.L_x_12:
[----:B------:R-:W0:Y:S02]  /*2890*/  LDC.64 R14, c[0x0][0x380] ;  /* 0x0000e000ff0e7b82 */ /* 0x000e240000000a00 */
[----:B0-----:R-:W-:-:S04]  /*28a0*/  ISETP.LT.U32.AND P0, PT, R14, UR6, PT ;  /* 0x000000060e007c0c */ /* 0x001fc8000bf01070 */
[----:B------:R-:W-:-:S13]  /*28b0*/  ISETP.GT.U32.AND.EX P0, PT, RZ, R15, PT, P0 ;  /* 0x0000000fff00720c */ /* 0x000fda0003f04100 */
[----:B------:R-:W-:Y:S05]  /*28c0*/  @P0 EXIT ;  /* 0x000000000000094d */ /* 0x000fea0003800000 */
[C---:B------:R-:W-:Y:S01]  /*28d0*/  ISETP.GE.U32.AND P0, PT, R10.reuse, 0x4, PT ;  /* 0x000000040a00780c */ /* 0x040fe20003f06070 */
[----:B------:R-:W-:Y:S01]  /*28e0*/  IMAD.MOV.U32 R0, RZ, RZ, RZ ;  /* 0x000000ffff007224 */ /* 0x000fe200078e00ff */
[----:B------:R-:W-:Y:S01]  /*28f0*/  ISETP.GT.U32.AND P1, PT, R10, 0x1, PT ;  /* 0x000000010a00780c */ /* 0x000fe20003f24070 */
[----:B------:R-:W-:Y:S01]  /*2900*/  IMAD.MOV.U32 R14, RZ, RZ, RZ ;  /* 0x000000ffff0e7224 */ /* 0x000fe200078e00ff */
[C---:B------:R-:W-:Y:S02]  /*2910*/  ISETP.GE.U32.AND.EX P0, PT, R11.reuse, RZ, PT, P0 ;  /* 0x000000ff0b00720c */ /* 0x040fe40003f06100 */
[----:B------:R-:W-:-:S04]  /*2920*/  ISETP.GT.U32.AND.EX P1, PT, R11, RZ, PT, P1 ;  /* 0x000000ff0b00720c */ /* 0x000fc80003f24110 */
[----:B------:R-:W-:Y:S02]  /*2930*/  SEL R15, R10, 0x1, P1 ;  /* 0x000000010a0f7807 */ /* 0x000fe40000800000 */
[----:B------:R-:W-:Y:S01]  /*2940*/  SEL R16, R11, RZ, P1 ;  /* 0x000000ff0b107207 */ /* 0x000fe20000800000 */
[----:B------:R-:W-:Y:S01]  /*2950*/  IMAD.MOV.U32 R11, RZ, RZ, RZ ;  /* 0x000000ffff0b7224 */ /* 0x000fe200078e00ff */
[----:B------:R-:W-:-:S03]  /*2960*/  LOP3.LUT R10, R15, 0x3, RZ, 0xc0, !PT ;  /* 0x000000030f0a7812 */ /* 0x000fc600078ec0ff */
[----:B------:R-:W-:Y:S05]  /*2970*/  @!P0 BRA `(.L_x_13) ;  /* 0x0000000400c08947 */ /* 0x000fea0003800000 */
[----:B------:R-:W-:Y:S01]  /*2980*/  IMAD R13, R12, -0x658354e5, R13 ;  /* 0x9a7cab1b0c0d7824 */ /* 0x000fe200078e020d */
[----:B------:R-:W-:Y:S01]  /*2990*/  LOP3.LUT R6, R15, 0xfffffffc, RZ, 0xc0, !PT ;  /* 0xfffffffc0f067812 */ /* 0x000fe200078ec0ff */
[----:B------:R-:W-:Y:S02]  /*29a0*/  IMAD.MOV.U32 R12, RZ, RZ, R16 ;  /* 0x000000ffff0c7224 */ /* 0x000fe400078e0010 */
[----:B------:R-:W-:Y:S02]  /*29b0*/  IMAD.MOV.U32 R14, RZ, RZ, RZ ;  /* 0x000000ffff0e7224 */ /* 0x000fe400078e00ff */
[----:B------:R-:W-:Y:S02]  /*29c0*/  IMAD.MOV.U32 R11, RZ, RZ, RZ ;  /* 0x000000ffff0b7224 */ /* 0x000fe400078e00ff */
[----:B------:R-:W-:-:S07]  /*29d0*/  VIADD R16, R13, 0x912ef1 ;  /* 0x00912ef10d107836 */ /* 0x000fce0000000000 */
.L_x_14:
[----:B------:R-:W-:Y:S02]  /*29e0*/  SHF.R.U32.HI R18, RZ, 0x2, R7 ;  /* 0x00000002ff127819 */ /* 0x000fe40000011607 */
[----:B------:R-:W-:Y:S02]  /*29f0*/  SHF.R.U32.HI R15, RZ, 0x2, R4 ;  /* 0x00000002ff0f7819 */ /* 0x000fe40000011604 */
[----:B------:R-:W-:Y:S01]  /*2a00*/  LOP3.LUT R18, R18, R7, RZ, 0x3c, !PT ;  /* 0x0000000712127212 */ /* 0x000fe200078e3cff */
[----:B-12---:R-:W-:Y:S01]  /*2a10*/  IMAD.SHL.U32 R7, R3, 0x10, RZ ;  /* 0x0000001003077824 */ /* 0x006fe200078e00ff */
[----:B------:R-:W-:Y:S02]  /*2a20*/  LOP3.LUT R15, R15, R4, RZ, 0x3c, !PT ;  /* 0x000000040f0f7212 */ /* 0x000fe400078e3cff */
[----:B------:R-:W-:Y:S01]  /*2a30*/  SHF.R.U32.HI R20, RZ, 0x2, R5 ;  /* 0x00000002ff147819 */ /* 0x000fe20000011605 */
[----:B------:R-:W-:Y:S01]  /*2a40*/  IMAD.SHL.U32 R13, R18, 0x2, RZ ;  /* 0x00000002120d7824 */ /* 0x000fe200078e00ff */
[----:B------:R-:W-:-:S02]  /*2a50*/  SHF.R.U32.HI R22, RZ, 0x2, R3 ;  /* 0x00000002ff167819 */ /* 0x000fc40000011603 */
[----:B------:R-:W-:Y:S02]  /*2a60*/  LOP3.LUT R20, R20, R5, RZ, 0x3c, !PT ;  /* 0x0000000514147212 */ /* 0x000fe400078e3cff */
[----:B------:R-:W-:Y:S01]  /*2a70*/  LOP3.LUT R18, R18, R13, R7, 0x96, !PT ;  /* 0x0000000d12127212 */ /* 0x000fe200078e9607 */
[----:B------:R-:W-:Y:S01]  /*2a80*/  IMAD.SHL.U32 R7, R15, 0x2, RZ ;  /* 0x000000020f077824 */ /* 0x000fe200078e00ff */
[----:B------:R-:W-:Y:S02]  /*2a90*/  SHF.R.U32.HI R13, RZ, 0x2, R2 ;  /* 0x00000002ff0d7819 */ /* 0x000fe40000011602 */
[-C--:B------:R-:W-:Y:S02]  /*2aa0*/  LOP3.LUT R4, R18, R3.reuse, RZ, 0x3c, !PT ;  /* 0x0000000312047212 */ /* 0x080fe400078e3cff */
[----:B------:R-:W-:Y:S02]  /*2ab0*/  LOP3.LUT R13, R13, R2, RZ, 0x3c, !PT ;  /* 0x000000020d0d7212 */ /* 0x000fe400078e3cff */
[----:B------:R-:W-:Y:S01]  /*2ac0*/  LOP3.LUT R22, R22, R3, RZ, 0x3c, !PT ;  /* 0x0000000316167212 */ /* 0x000fe200078e3cff */
[----:B------:R-:W-:Y:S01]  /*2ad0*/  IMAD.SHL.U32 R18, R4, 0x10, RZ ;  /* 0x0000001004127824 */ /* 0x000fe200078e00ff */
[----:B------:R-:W-:-:S02]  /*2ae0*/  SHF.R.U32.HI R17, RZ, 0x2, R4 ;  /* 0x00000002ff117819 */ /* 0x000fc40000011604 */
[----:B------:R-:W-:Y:S02]  /*2af0*/  IADD3 R6, P0, PT, R6, -0x4, RZ ;  /* 0xfffffffc06067810 */ /* 0x000fe40007f1e0ff */
[----:B------:R-:W-:Y:S01]  /*2b00*/  LOP3.LUT R7, R15, R7, R18, 0x96, !PT ;  /* 0x000000070f077212 */ /* 0x000fe200078e9612 */
[----:B------:R-:W-:Y:S01]  /*2b10*/  IMAD.SHL.U32 R15, R22, 0x2, RZ ;  /* 0x00000002160f7824 */ /* 0x000fe200078e00ff */
[-C--:B------:R-:W-:Y:S02]  /*2b20*/  LOP3.LUT R17, R17, R4.reuse, RZ, 0x3c, !PT ;  /* 0x0000000411117212 */ /* 0x080fe400078e3cff */
[----:B------:R-:W-:Y:S01]  /*2b30*/  LOP3.LUT R18, R7, R4, RZ, 0x3c, !PT ;  /* 0x0000000407127212 */ /* 0x000fe200078e3cff */
[----:B------:R-:W-:Y:S01]  /*2b40*/  IMAD.SHL.U32 R7, R20, 0x2, RZ ;  /* 0x0000000214077824 */ /* 0x000fe200078e00ff */
[----:B------:R-:W-:Y:S02]  /*2b50*/  IADD3.X R12, PT, PT, R12, -0x1, RZ, P0, !PT ;  /* 0xffffffff0c0c7810 */ /* 0x000fe400007fe4ff */
[----:B------:R-:W-:Y:S01]  /*2b60*/  SHF.R.U32.HI R19, RZ, 0x2, R18 ;  /* 0x00000002ff137819 */ /* 0x000fe20000011612 */
[----:B------:R-:W-:Y:S01]  /*2b70*/  IMAD.SHL.U32 R5, R18, 0x10, RZ ;  /* 0x0000001012057824 */ /* 0x000fe200078e00ff */
[----:B------:R-:W-:-:S02]  /*2b80*/  ISETP.NE.U32.AND P0, PT, R6, RZ, PT ;  /* 0x000000ff0600720c */ /* 0x000fc40003f05070 */
[-C--:B------:R-:W-:Y:S02]  /*2b90*/  LOP3.LUT R19, R19, R18.reuse, RZ, 0x3c, !PT ;  /* 0x0000001213137212 */ /* 0x080fe400078e3cff */
[----:B------:R-:W-:Y:S02]  /*2ba0*/  LOP3.LUT R5, R20, R7, R5, 0x96, !PT ;  /* 0x0000000714057212 */ /* 0x000fe400078e9605 */
[----:B------:R-:W-:Y:S01]  /*2bb0*/  ISETP.NE.AND.EX P0, PT, R12, RZ, PT, P0 ;  /* 0x000000ff0c00720c */ /* 0x000fe20003f05300 */
[----:B------:R-:W-:Y:S01]  /*2bc0*/  IMAD.SHL.U32 R21, R19, 0x2, RZ ;  /* 0x0000000213157824 */ /* 0x000fe200078e00ff */
[----:B------:R-:W-:Y:S01]  /*2bd0*/  LOP3.LUT R2, R5, R18, RZ, 0x3c, !PT ;  /* 0x0000001205027212 */ /* 0x000fe200078e3cff */
[----:B------:R-:W-:-:S03]  /*2be0*/  IMAD.SHL.U32 R5, R13, 0x2, RZ ;  /* 0x000000020d057824 */ /* 0x000fc600078e00ff */
[----:B------:R-:W-:Y:S01]  /*2bf0*/  SHF.R.U32.HI R23, RZ, 0x2, R2 ;  /* 0x00000002ff177819 */ /* 0x000fe20000011602 */
[----:B------:R-:W-:-:S03]  /*2c00*/  IMAD.SHL.U32 R20, R2, 0x10, RZ ;  /* 0x0000001002147824 */ /* 0x000fc600078e00ff */
[----:B------:R-:W-:Y:S02]  /*2c10*/  LOP3.LUT R23, R23, R2, RZ, 0x3c, !PT ;  /* 0x0000000217177212 */ /* 0x000fe400078e3cff */
[----:B------:R-:W-:Y:S01]  /*2c20*/  LOP3.LUT R5, R13, R5, R20, 0x96, !PT ;  /* 0x000000050d057212 */ /* 0x000fe200078e9614 */
[----:B------:R-:W-:-:S03]  /*2c30*/  VIADD R13, R16, 0xffd3c1d8 ;  /* 0xffd3c1d8100d7836 */ /* 0x000fc60000000000 */
[----:B------:R-:W-:Y:S02]  /*2c40*/  LOP3.LUT R7, R5, R2, RZ, 0x3c, !PT ;  /* 0x0000000205077212 */ /* 0x000fe400078e3cff */
[----:B------:R-:W-:-:S03]  /*2c50*/  IADD3 R3, PT, PT, R13, 0x587c5, R4 ;  /* 0x000587c50d037810 */ /* 0x000fc60007ffe004 */
[----:B------:R-:W-:Y:S01]  /*2c60*/  IMAD.SHL.U32 R5, R7, 0x10, RZ ;  /* 0x0000001007057824 */ /* 0x000fe200078e00ff */
[----:B------:R-:W-:Y:S01]  /*2c70*/  I2FP.F32.U32 R20, R3 ;  /* 0x0000000300147245 */ /* 0x000fe20000201000 */
[----:B------:R-:W-:-:S03]  /*2c80*/  IMAD.SHL.U32 R3, R17, 0x2, RZ ;  /* 0x0000000211037824 */ /* 0x000fc600078e00ff */
[----:B------:R-:W-:Y:S01]  /*2c90*/  LOP3.LUT R22, R22, R15, R5, 0x96, !PT ;  /* 0x0000000f16167212 */ /* 0x000fe200078e9605 */
[----:B------:R-:W-:Y:S01]  /*2ca0*/  IMAD.MOV.U32 R15, RZ, RZ, 0x2f800000 ;  /* 0x2f800000ff0f7424 */ /* 0x000fe200078e00ff */
[C---:B------:R-:W-:Y:S02]  /*2cb0*/  IADD3 R5, PT, PT, R13.reuse, 0xb0f8a, R18 ;  /* 0x000b0f8a0d057810 */ /* 0x040fe40007ffe012 */
[----:B------:R-:W-:Y:S01]  /*2cc0*/  LOP3.LUT R4, R22, R7, RZ, 0x3c, !PT ;  /* 0x0000000716047212 */ /* 0x000fe200078e3cff */
[----:B------:R-:W-:Y:S01]  /*2cd0*/  FFMA R20, R20, R15, 1.1641532182693481445e-10 ;  /* 0x2f00000014147423 */ /* 0x000fe2000000000f */
[----:B------:R-:W-:Y:S02]  /*2ce0*/  I2FP.F32.U32 R22, R5 ;  /* 0x0000000500167245 */ /* 0x000fe40000201000 */
[----:B------:R-:W-:Y:S01]  /*2cf0*/  IADD3 R18, PT, PT, R13, 0x161f14, R7 ;  /* 0x00161f140d127810 */ /* 0x000fe20007ffe007 */
[----:B------:R-:W-:Y:S02]  /*2d00*/  IMAD.SHL.U32 R24, R4, 0x10, RZ ;  /* 0x0000001004187824 */ /* 0x000fe400078e00ff */
[----:B------:R-:W-:-:S03]  /*2d10*/  FFMA R22, R22, R15, 1.1641532182693481445e-10 ;  /* 0x2f00000016167423 */ /* 0x000fc6000000000f */
[----:B------:R-:W-:Y:S01]  /*2d20*/  LOP3.LUT R5, R17, R3, R24, 0x96, !PT ;  /* 0x0000000311057212 */ /* 0x000fe200078e9618 */
[----:B------:R-:W-:Y:S01]  /*2d30*/  FMUL R3, R22, R22 ;  /* 0x0000001616037220 */ /* 0x000fe20000400000 */
[----:B------:R-:W-:Y:S01]  /*2d40*/  IADD3 R17, PT, PT, R13, 0x10974f, R2 ;  /* 0x0010974f0d117810 */ /* 0x000fe20007ffe002 */
[----:B------:R-:W-:Y:S01]  /*2d50*/  IMAD.SHL.U32 R24, R23, 0x2, RZ ;  /* 0x0000000217187824 */ /* 0x000fe200078e00ff */
[----:B------:R-:W-:Y:S01]  /*2d60*/  LOP3.LUT R5, R5, R4, RZ, 0x3c, !PT ;  /* 0x0000000405057212 */ /* 0x000fe200078e3cff */
[----:B------:R-:W-:-:S04]  /*2d70*/  FFMA R3, R20, R20, R3 ;  /* 0x0000001414037223 */ /* 0x000fc80000000003 */
[----:B------:R-:W-:-:S05]  /*2d80*/  IMAD.SHL.U32 R20, R5, 0x10, RZ ;  /* 0x0000001005147824 */ /* 0x000fca00078e00ff */
[----:B------:R-:W-:Y:S02]  /*2d90*/  LOP3.LUT R22, R19, R21, R20, 0x96, !PT ;  /* 0x0000001513167212 */ /* 0x000fe400078e9614 */
[----:B------:R-:W-:Y:S02]  /*2da0*/  I2FP.F32.U32 R20, R18 ;  /* 0x0000001200147245 */ /* 0x000fe40000201000 */
[----:B------:R-:W-:Y:S02]  /*2db0*/  LOP3.LUT R2, R22, R5, RZ, 0x3c, !PT ;  /* 0x0000000516027212 */ /* 0x000fe400078e3cff */
[----:B------:R-:W-:Y:S01]  /*2dc0*/  I2FP.F32.U32 R18, R17 ;  /* 0x0000001100127245 */ /* 0x000fe20000201000 */
[-C--:B------:R-:W-:Y:S01]  /*2dd0*/  FFMA R20, R20, R15.reuse, 1.1641532182693481445e-10 ;  /* 0x2f00000014147423 */ /* 0x080fe2000000000f */
[----:B------:R0:W1:Y:S01]  /*2de0*/  F2I.TRUNC.NTZ R17, R3 ;  /* 0x0000000300117305 */ /* 0x000062000020f100 */
[----:B------:R-:W-:Y:S01]  /*2df0*/  IMAD.SHL.U32 R22, R2, 0x10, RZ ;  /* 0x0000001002167824 */ /* 0x000fe200078e00ff */
[C---:B------:R-:W-:Y:S01]  /*2e00*/  IADD3 R21, PT, PT, R13.reuse, 0x212e9e, R5 ;  /* 0x00212e9e0d157810 */ /* 0x040fe20007ffe005 */
[----:B------:R-:W-:Y:S01]  /*2e10*/  FFMA R18, R18, R15, 1.1641532182693481445e-10 ;  /* 0x2f00000012127423 */ /* 0x000fe2000000000f */
[----:B------:R-:W-:Y:S01]  /*2e20*/  FMUL R19, R20, R20 ;  /* 0x0000001414137220 */ /* 0x000fe20000400000 */
[----:B------:R-:W-:-:S02]  /*2e30*/  IADD3 R20, PT, PT, R13, 0x1ba6d9, R4 ;  /* 0x001ba6d90d147810 */ /* 0x000fc40007ffe004 */
[----:B------:R-:W-:Y:S01]  /*2e40*/  LOP3.LUT R23, R23, R24, R22, 0x96, !PT ;  /* 0x0000001817177212 */ /* 0x000fe200078e9616 */
[----:B------:R-:W-:Y:S01]  /*2e50*/  FFMA R18, R18, R18, R19 ;  /* 0x0000001212127223 */ /* 0x000fe20000000013 */
[----:B------:R-:W-:Y:S02]  /*2e60*/  I2FP.F32.U32 R22, R21 ;  /* 0x0000001500167245 */ /* 0x000fe40000201000 */
[----:B0-----:R-:W-:Y:S02]  /*2e70*/  LOP3.LUT R3, R23, R2, RZ, 0x3c, !PT ;  /* 0x0000000217037212 */ /* 0x001fe400078e3cff */
[----:B------:R-:W-:Y:S01]  /*2e80*/  IADD3 R19, PT, PT, R13, 0x26b663, R2 ;  /* 0x0026b6630d137810 */ /* 0x000fe20007ffe002 */
[----:B------:R-:W-:Y:S01]  /*2e90*/  FFMA R22, R22, R15, 1.1641532182693481445e-10 ;  /* 0x2f00000016167423 */ /* 0x000fe2000000000f */
[----:B------:R-:W-:Y:S01]  /*2ea0*/  I2FP.F32.U32 R20, R20 ;  /* 0x0000001400147245 */ /* 0x000fe20000201000 */
[----:B------:R-:W-:Y:S01]  /*2eb0*/  IMAD.IADD R21, R3, 0x1, R16 ;  /* 0x0000000103157824 */ /* 0x000fe200078e0210 */
[----:B------:R-:W0:Y:S01]  /*2ec0*/  F2I.TRUNC.NTZ R18, R18 ;  /* 0x0000001200127305 */ /* 0x000e22000020f100 */
[----:B------:R-:W-:Y:S01]  /*2ed0*/  FMUL R13, R22, R22 ;  /* 0x00000016160d7220 */ /* 0x000fe20000400000 */
[----:B------:R-:W-:Y:S01]  /*2ee0*/  I2FP.F32.U32 R22, R19 ;  /* 0x0000001300167245 */ /* 0x000fe20000201000 */
[----:B------:R-:W-:Y:S01]  /*2ef0*/  FFMA R20, R20, R15, 1.1641532182693481445e-10 ;  /* 0x2f00000014147423 */ /* 0x000fe2000000000f */
[----:B------:R-:W-:-:S02]  /*2f00*/  I2FP.F32.U32 R24, R21 ;  /* 0x0000001500187245 */ /* 0x000fc40000201000 */
[----:B-1----:R-:W-:Y:S01]  /*2f10*/  IADD3 R17, PT, PT, -R17, 0x1, RZ ;  /* 0x0000000111117810 */ /* 0x002fe20007ffe1ff */
[-C--:B------:R-:W-:Y:S01]  /*2f20*/  FFMA R22, R22, R15.reuse, 1.1641532182693481445e-10 ;  /* 0x2f00000016167423 */ /* 0x080fe2000000000f */
[----:B------:R-:W-:Y:S01]  /*2f30*/  FFMA R13, R20, R20, R13 ;  /* 0x00000014140d7223 */ /* 0x000fe2000000000d */
[----:B------:R-:W-:-:S04]  /*2f40*/  FFMA R24, R24, R15, 1.1641532182693481445e-10 ;  /* 0x2f00000018187423 */ /* 0x000fc8000000000f */
[----:B------:R-:W-:Y:S01]  /*2f50*/  FMUL R15, R24, R24 ;  /* 0x00000018180f7220 */ /* 0x000fe20000400000 */
[----:B------:R-:W1:Y:S01]  /*2f60*/  F2I.TRUNC.NTZ R13, R13 ;  /* 0x0000000d000d7305 */ /* 0x000e62000020f100 */
[----:B0-----:R-:W-:Y:S02]  /*2f70*/  IADD3 R18, PT, PT, -R18, 0x1, RZ ;  /* 0x0000000112127810 */ /* 0x001fe40007ffe1ff */
[----:B------:R-:W-:Y:S02]  /*2f80*/  FFMA R15, R22, R22, R15 ;  /* 0x00000016160f7223 */ /* 0x000fe4000000000f */
[--C-:B------:R-:W-:Y:S02]  /*2f90*/  IADD3 R19, P1, P2, R18, R14, R17.reuse ;  /* 0x0000000e12137210 */ /* 0x100fe40007a3e011 */
[----:B------:R-:W-:Y:S02]  /*2fa0*/  SHF.R.S32.HI R14, RZ, 0x1f, R17 ;  /* 0x0000001fff0e7819 */ /* 0x000fe40000011411 */
[----:B------:R-:W0:Y:S01]  /*2fb0*/  F2I.TRUNC.NTZ R15, R15 ;  /* 0x0000000f000f7305 */ /* 0x000e22000020f100 */
[----:B------:R-:W-:-:S04]  /*2fc0*/  SHF.R.S32.HI R17, RZ, 0x1f, R18 ;  /* 0x0000001fff117819 */ /* 0x000fc80000011412 */
[----:B------:R-:W-:Y:S02]  /*2fd0*/  IADD3.X R17, PT, PT, R17, R11, R14, P1, P2 ;  /* 0x0000000b11117210 */ /* 0x000fe40000fe440e */
[----:B-1----:R-:W-:-:S04]  /*2fe0*/  IADD3 R13, PT, PT, -R13, 0x1, RZ ;  /* 0x000000010d0d7810 */ /* 0x002fc80007ffe1ff */
[----:B------:R-:W-:Y:S02]  /*2ff0*/  SHF.R.S32.HI R11, RZ, 0x1f, R13 ;  /* 0x0000001fff0b7819 */ /* 0x000fe4000001140d */
[----:B0-----:R-:W-:-:S04]  /*3000*/  IADD3 R18, PT, PT, -R15, 0x1, RZ ;  /* 0x000000010f127810 */ /* 0x001fc80007ffe1ff */
[----:B------:R-:W-:Y:S01]  /*3010*/  IADD3 R14, P1, P2, R18, R19, R13 ;  /* 0x00000013120e7210 */ /* 0x000fe20007a3e00d */
[----:B------:R-:W-:Y:S01]  /*3020*/  IMAD.MOV.U32 R13, RZ, RZ, R16 ;  /* 0x000000ffff0d7224 */ /* 0x000fe200078e0010 */
[----:B------:R-:W-:Y:S01]  /*3030*/  SHF.R.S32.HI R18, RZ, 0x1f, R18 ;  /* 0x0000001fff127819 */ /* 0x000fe20000011412 */
[----:B------:R-:W-:-:S03]  /*3040*/  VIADD R16, R16, 0x2c3e28 ;  /* 0x002c3e2810107836 */ /* 0x000fc60000000000 */
[----:B------:R-:W-:Y:S01]  /*3050*/  IADD3.X R11, PT, PT, R18, R17, R11, P1, P2 ;  /* 0x00000011120b7210 */ /* 0x000fe20000fe440b */
[----:B------:R-:W-:Y:S06]  /*3060*/  @P0 BRA `(.L_x_14) ;  /* 0xfffffff8005c0947 */ /* 0x000fec000383ffff */
[----:B------:R-:W-:-:S07]  /*3070*/  IMAD.MOV.U32 R6, RZ, RZ, R13 ;  /* 0x000000ffff067224 */ /* 0x000fce00078e000d */
.L_x_13:
[----:B------:R-:W-:-:S04]  /*3080*/  ISETP.NE.U32.AND P0, PT, R10, RZ, PT ;  /* 0x000000ff0a00720c */ /* 0x000fc80003f05070 */
[----:B------:R-:W-:-:S13]  /*3090*/  ISETP.NE.AND.EX P0, PT, R0, RZ, PT, P0 ;  /* 0x000000ff0000720c */ /* 0x000fda0003f05300 */
[----:B------:R-:W-:Y:S05]  /*30a0*/  @!P0 BRA `(.L_x_15) ;  /* 0x0000000000948947 */ /* 0x000fea0003800000 */
[----:B------:R-:W-:-:S07]  /*30b0*/  VIADD R13, R6, 0xb0f8a ;  /* 0x000b0f8a060d7836 */ /* 0x000fce0000000000 */
.L_x_16:
[----:B------:R-:W-:Y:S02]  /*30c0*/  SHF.R.U32.HI R6, RZ, 0x2, R7 ;  /* 0x00000002ff067819 */ /* 0x000fe40000011607 */
[----:B------:R-:W-:Y:S02]  /*30d0*/  SHF.R.U32.HI R15, RZ, 0x2, R4 ;  /* 0x00000002ff0f7819 */ /* 0x000fe40000011604 */
[----:B------:R-:W-:Y:S01]  /*30e0*/  LOP3.LUT R6, R6, R7, RZ, 0x3c, !PT ;  /* 0x0000000706067212 */ /* 0x000fe200078e3cff */
[----:B-12---:R-:W-:Y:S01]  /*30f0*/  IMAD.SHL.U32 R7, R3, 0x10, RZ ;  /* 0x0000001003077824 */ /* 0x006fe200078e00ff */
[----:B------:R-:W-:Y:S02]  /*3100*/  LOP3.LUT R15, R15, R4, RZ, 0x3c, !PT ;  /* 0x000000040f0f7212 */ /* 0x000fe400078e3cff */
[----:B------:R-:W-:Y:S01]  /*3110*/  IADD3 R10, P0, PT, R10, -0x1, RZ ;  /* 0xffffffff0a0a7810 */ /* 0x000fe20007f1e0ff */
[----:B------:R-:W-:-:S03]  /*3120*/  IMAD.SHL.U32 R12, R6, 0x2, RZ ;  /* 0x00000002060c7824 */ /* 0x000fc600078e00ff */
[----:B------:R-:W-:Y:S02]  /*3130*/  IADD3.X R0, PT, PT, R0, -0x1, RZ, P0, !PT ;  /* 0xffffffff00007810 */ /* 0x000fe400007fe4ff */
[----:B------:R-:W-:Y:S01]  /*3140*/  LOP3.LUT R12, R6, R12, R7, 0x96, !PT ;  /* 0x0000000c060c7212 */ /* 0x000fe200078e9607 */
[----:B------:R-:W-:Y:S01]  /*3150*/  IMAD.MOV.U32 R6, RZ, RZ, R2 ;  /* 0x000000ffff067224 */ /* 0x000fe200078e0002 */
[----:B------:R-:W-:Y:S01]  /*3160*/  ISETP.NE.U32.AND P0, PT, R10, RZ, PT ;  /* 0x000000ff0a00720c */ /* 0x000fe20003f05070 */
[----:B------:R-:W-:Y:S01]  /*3170*/  IMAD.SHL.U32 R7, R15, 0x2, RZ ;  /* 0x000000020f077824 */ /* 0x000fe200078e00ff */
[----:B------:R-:W-:Y:S01]  /*3180*/  LOP3.LUT R2, R12, R3, RZ, 0x3c, !PT ;  /* 0x000000030c027212 */ /* 0x000fe200078e3cff */
[----:B------:R-:W-:Y:S01]  /*3190*/  IMAD.MOV.U32 R12, RZ, RZ, 0x2f800000 ;  /* 0x2f800000ff0c7424 */ /* 0x000fe200078e00ff */
[----:B------:R-:W-:-:S03]  /*31a0*/  ISETP.NE.AND.EX P0, PT, R0, RZ, PT, P0 ;  /* 0x000000ff0000720c */ /* 0x000fc60003f05300 */
[----:B------:R-:W-:-:S05]  /*31b0*/  IMAD.SHL.U32 R4, R2, 0x10, RZ ;  /* 0x0000001002047824 */ /* 0x000fca00078e00ff */
[----:B------:R-:W-:Y:S02]  /*31c0*/  LOP3.LUT R7, R15, R7, R4, 0x96, !PT ;  /* 0x000000070f077212 */ /* 0x000fe400078e9604 */
[----:B------:R-:W-:Y:S02]  /*31d0*/  IADD3 R4, PT, PT, R13, -0x587c5, R2 ;  /* 0xfffa783b0d047810 */ /* 0x000fe40007ffe002 */
[----:B------:R-:W-:Y:S02]  /*31e0*/  LOP3.LUT R16, R7, R2, RZ, 0x3c, !PT ;  /* 0x0000000207107212 */ /* 0x000fe400078e3cff */
[----:B------:R-:W-:-:S03]  /*31f0*/  I2FP.F32.U32 R4, R4 ;  /* 0x0000000400047245 */ /* 0x000fc60000201000 */
[----:B------:R-:W-:Y:S02]  /*3200*/  IMAD.IADD R7, R16, 0x1, R13 ;  /* 0x0000000110077824 */ /* 0x000fe400078e020d */
[----:B------:R-:W-:Y:S01]  /*3210*/  FFMA R4, R4, R12, 1.1641532182693481445e-10 ;  /* 0x2f00000004047423 */ /* 0x000fe2000000000c */
[----:B------:R-:W-:Y:S02]  /*3220*/  VIADD R13, R13, 0xb0f8a ;  /* 0x000b0f8a0d0d7836 */ /* 0x000fe40000000000 */
[----:B------:R-:W-:-:S05]  /*3230*/  I2FP.F32.U32 R7, R7 ;  /* 0x0000000700077245 */ /* 0x000fca0000201000 */
[----:B------:R-:W-:-:S04]  /*3240*/  FFMA R7, R7, R12, 1.1641532182693481445e-10 ;  /* 0x2f00000007077423 */ /* 0x000fc8000000000c */
[----:B------:R-:W-:-:S04]  /*3250*/  FMUL R7, R7, R7 ;  /* 0x0000000707077220 */ /* 0x000fc80000400000 */
[----:B------:R-:W-:-:S06]  /*3260*/  FFMA R7, R4, R4, R7 ;  /* 0x0000000404077223 */ /* 0x000fcc0000000007 */
[----:B------:R-:W0:Y:S02]  /*3270*/  F2I.TRUNC.NTZ R7, R7 ;  /* 0x0000000700077305 */ /* 0x000e24000020f100 */
[----:B0-----:R-:W-:Y:S01]  /*3280*/  IADD3 R4, PT, PT, -R7, 0x1, RZ ;  /* 0x0000000107047810 */ /* 0x001fe20007ffe1ff */
[----:B------:R-:W-:Y:S02]  /*3290*/  IMAD.MOV.U32 R7, RZ, RZ, R5 ;  /* 0x000000ffff077224 */ /* 0x000fe400078e0005 */
[----:B------:R-:W-:Y:S01]  /*32a0*/  IMAD.MOV.U32 R5, RZ, RZ, R3 ;  /* 0x000000ffff057224 */ /* 0x000fe200078e0003 */
[----:B------:R-:W-:Y:S01]  /*32b0*/  IADD3 R14, P1, PT, R4, R14, RZ ;  /* 0x0000000e040e7210 */ /* 0x000fe20007f3e0ff */
[----:B------:R-:W-:-:S03]  /*32c0*/  IMAD.MOV.U32 R3, RZ, RZ, R16 ;  /* 0x000000ffff037224 */ /* 0x000fc600078e0010 */
[----:B------:R-:W-:Y:S01]  /*32d0*/  LEA.HI.X.SX32 R11, R4, R11, 0x1, P1 ;  /* 0x0000000b040b7211 */ /* 0x000fe200008f0eff */
[----:B------:R-:W-:Y:S01]  /*32e0*/  IMAD.MOV.U32 R4, RZ, RZ, R6 ;  /* 0x000000ffff047224 */ /* 0x000fe200078e0006 */
[----:B------:R-:W-:Y:S07]  /*32f0*/  @P0 BRA `(.L_x_16) ;  /* 0xfffffffc00700947 */ /* 0x000fee000383ffff */
.L_x_15:
[----:B------:R-:W-:-:S05]  /*3300*/  IMAD.MOV.U32 R15, RZ, RZ, R11 ;  /* 0x000000ffff0f7224 */ /* 0x000fca00078e000b */
[----:B------:R-:W-:Y:S01]  /*3310*/  STG.E.64 desc[UR8][R8.64], R14 ;  /* 0x0000000e08007986 */ /* 0x000fe2000c101b08 */
[----:B------:R-:W-:Y:S05]  /*3320*/  EXIT ;  /* 0x000000000000794d */ /* 0x000fea0003800000 */
        .weak           $__internal_0_$__cuda_sm20_div_u64
        .type           $__internal_0_$__cuda_sm20_div_u64,@function
        .size           $__internal_0_$__cuda_sm20_div_u64,(.L_x_18 - $__internal_0_$__cuda_sm20_div_u64)
$__internal_0_$__cuda_sm20_div_u64:
[----:B------:R-:W-:Y:S01]  /*3330*/  UMOV UR4, UR6 ;  /* 0x0000000600047c82 */ /* 0x000fe20008000000 */
[----:B------:R-:W-:Y:S02]  /*3340*/  UMOV UR5, URZ ;  /* 0x000000ff00057c82 */ /* 0x000fe40008000000 */
[----:B------:R-:W0:Y:S08]  /*3350*/  I2F.U64.RP R16, UR4 ;  /* 0x0000000400107d12 */ /* 0x000e300008309000 */
[----:B0-----:R-:W0:Y:S02]  /*3360*/  MUFU.RCP R16, R16 ;  /* 0x0000001000107308 */ /* 0x001e240000001000 */
[----:B0-----:R-:W-:-:S06]  /*3370*/  VIADD R10, R16, 0x1ffffffe ;  /* 0x1ffffffe100a7836 */ /* 0x001fcc0000000000 */
[----:B------:R-:W0:Y:S02]  /*3380*/  F2I.U64.TRUNC R10, R10 ;  /* 0x0000000a000a7311 */ /* 0x000e24000020d800 */
[----:B0-----:R-:W-:-:S04]  /*3390*/  IMAD.WIDE.U32 R14, R10, UR6, RZ ;  /* 0x000000060a0e7c25 */ /* 0x001fc8000f8e00ff */
[----:B------:R-:W-:Y:S01]  /*33a0*/  IMAD R15, R11, UR6, R15 ;  /* 0x000000060b0f7c24 */ /* 0x000fe2000f8e020f */
[----:B------:R-:W-:-:S05]  /*33b0*/  IADD3 R17, P0, PT, RZ, -R14, RZ ;  /* 0x8000000eff117210 */ /* 0x000fca0007f1e0ff */
[----:B------:R-:W-:-:S04]  /*33c0*/  IMAD.HI.U32 R14, R10, R17, RZ ;  /* 0x000000110a0e7227 */ /* 0x000fc800078e00ff */
[----:B------:R-:W-:Y:S02]  /*33d0*/  IMAD.X R19, RZ, RZ, ~R15, P0 ;  /* 0x000000ffff137224 */ /* 0x000fe400000e0e0f */
[----:B------:R-:W-:Y:S02]  /*33e0*/  IMAD.MOV.U32 R15, RZ, RZ, R10 ;  /* 0x000000ffff0f7224 */ /* 0x000fe400078e000a */
[-C--:B------:R-:W-:Y:S02]  /*33f0*/  IMAD R21, R11, R19.reuse, RZ ;  /* 0x000000130b157224 */ /* 0x080fe400078e02ff */
[----:B------:R-:W-:-:S04]  /*3400*/  IMAD.WIDE.U32 R14, P0, R10, R19, R14 ;  /* 0x000000130a0e7225 */ /* 0x000fc8000780000e */
[----:B------:R-:W-:-:S04]  /*3410*/  IMAD.HI.U32 R19, R11, R19, RZ ;  /* 0x000000130b137227 */ /* 0x000fc800078e00ff */
[----:B------:R-:W-:-:S05]  /*3420*/  IMAD.HI.U32 R14, P1, R11, R17, R14 ;  /* 0x000000110b0e7227 */ /* 0x000fca000782000e */
[----:B------:R-:W-:Y:S01]  /*3430*/  IADD3 R15, P2, PT, R21, R14, RZ ;  /* 0x0000000e150f7210 */ /* 0x000fe20007f5e0ff */
[----:B------:R-:W-:-:S04]  /*3440*/  IMAD.X R14, R19, 0x1, R11, P0 ;  /* 0x00000001130e7824 */ /* 0x000fc800000e060b */
[----:B------:R-:W-:Y:S01]  /*3450*/  IMAD.WIDE.U32 R10, R15, UR6, RZ ;  /* 0x000000060f0a7c25 */ /* 0x000fe2000f8e00ff */
[----:B------:R-:W-:Y:S02]  /*3460*/  IADD3.X R17, PT, PT, RZ, RZ, R14, P2, P1 ;  /* 0x000000ffff117210 */ /* 0x000fe400017e240e */
[----:B------:R-:W-:-:S03]  /*3470*/  IADD3 R19, P0, PT, RZ, -R10, RZ ;  /* 0x8000000aff137210 */ /* 0x000fc60007f1e0ff */
[----:B------:R-:W-:Y:S02]  /*3480*/  IMAD R16, R17, UR6, R11 ;  /* 0x0000000611107c24 */ /* 0x000fe4000f8e020b */
[----:B------:R-:W0:Y:S01]  /*3490*/  LDC.64 R10, c[0x0][0x380] ;  /* 0x0000e000ff0a7b82 */ /* 0x000e220000000a00 */
[----:B------:R-:W-:-:S04]  /*34a0*/  IMAD.HI.U32 R14, R15, R19, RZ ;  /* 0x000000130f0e7227 */ /* 0x000fc800078e00ff */
[----:B------:R-:W-:-:S04]  /*34b0*/  IMAD.X R16, RZ, RZ, ~R16, P0 ;  /* 0x000000ffff107224 */ /* 0x000fc800000e0e10 */
[----:B------:R-:W-:-:S04]  /*34c0*/  IMAD.WIDE.U32 R14, P0, R15, R16, R14 ;  /* 0x000000100f0e7225 */ /* 0x000fc8000780000e */
[C---:B------:R-:W-:Y:S02]  /*34d0*/  IMAD R21, R17.reuse, R16, RZ ;  /* 0x0000001011157224 */ /* 0x040fe400078e02ff */
[----:B------:R-:W-:-:S04]  /*34e0*/  IMAD.HI.U32 R14, P1, R17, R19, R14 ;  /* 0x00000013110e7227 */ /* 0x000fc8000782000e */
[----:B------:R-:W-:Y:S01]  /*34f0*/  IMAD.HI.U32 R16, R17, R16, RZ ;  /* 0x0000001011107227 */ /* 0x000fe200078e00ff */
[----:B------:R-:W-:-:S03]  /*3500*/  IADD3 R19, P2, PT, R21, R14, RZ ;  /* 0x0000000e15137210 */ /* 0x000fc60007f5e0ff */
[----:B------:R-:W-:Y:S02]  /*3510*/  IMAD.X R17, R16, 0x1, R17, P0 ;  /* 0x0000000110117824 */ /* 0x000fe400000e0611 */
[----:B0-----:R-:W-:-:S03]  /*3520*/  IMAD.HI.U32 R14, R19, R10, RZ ;  /* 0x0000000a130e7227 */ /* 0x001fc600078e00ff */
[----:B------:R-:W-:Y:S01]  /*3530*/  IADD3.X R17, PT, PT, RZ, RZ, R17, P2, P1 ;  /* 0x000000ffff117210 */ /* 0x000fe200017e2411 */
[----:B------:R-:W-:Y:S02]  /*3540*/  IMAD.MOV.U32 R15, RZ, RZ, RZ ;  /* 0x000000ffff0f7224 */ /* 0x000fe400078e00ff */
[----:B------:R-:W-:-:S04]  /*3550*/  IMAD.WIDE.U32 R14, R19, R11, R14 ;  /* 0x0000000b130e7225 */ /* 0x000fc800078e000e */
[C---:B------:R-:W-:Y:S02]  /*3560*/  IMAD R19, R17.reuse, R11, RZ ;  /* 0x0000000b11137224 */ /* 0x040fe400078e02ff */
[----:B------:R-:W-:-:S04]  /*3570*/  IMAD.HI.U32 R14, P0, R17, R10, R14 ;  /* 0x0000000a110e7227 */ /* 0x000fc8000780000e */
[----:B------:R-:W-:Y:S01]  /*3580*/  IMAD.HI.U32 R17, R17, R11, RZ ;  /* 0x0000000b11117227 */ /* 0x000fe200078e00ff */
[----:B------:R-:W-:-:S03]  /*3590*/  IADD3 R16, P1, PT, R19, R14, RZ ;  /* 0x0000000e13107210 */ /* 0x000fc60007f3e0ff */
[----:B------:R-:W-:-:S04]  /*35a0*/  IMAD.X R14, RZ, RZ, R17, P0 ;  /* 0x000000ffff0e7224 */ /* 0x000fc800000e0611 */
[----:B------:R-:W-:Y:S02]  /*35b0*/  IMAD.X R17, RZ, RZ, R14, P1 ;  /* 0x000000ffff117224 */ /* 0x000fe400008e060e */
[----:B------:R-:W-:-:S04]  /*35c0*/  IMAD.WIDE.U32 R14, R16, UR6, RZ ;  /* 0x00000006100e7c25 */ /* 0x000fc8000f8e00ff */
[----:B------:R-:W-:Y:S01]  /*35d0*/  IMAD R18, R17, UR6, R15 ;  /* 0x0000000611127c24 */ /* 0x000fe2000f8e020f */
[----:B------:R-:W-:-:S04]  /*35e0*/  IADD3 R19, P0, PT, -R14, R10, RZ ;  /* 0x0000000a0e137210 */ /* 0x000fc80007f1e1ff */
[----:B------:R-:W-:Y:S01]  /*35f0*/  IADD3 R14, P1, PT, R19, -UR6, RZ ;  /* 0x80000006130e7c10 */ /* 0x000fe2000ff3e0ff */
[----:B------:R-:W-:Y:S01]  /*3600*/  IMAD.X R18, R11, 0x1, ~R18, P0 ;  /* 0x000000010b127824 */ /* 0x000fe200000e0e12 */
[----:B------:R-:W-:Y:S02]  /*3610*/  ISETP.GE.U32.AND P0, PT, R19, UR6, PT ;  /* 0x0000000613007c0c */ /* 0x000fe4000bf06070 */
[----:B------:R-:W-:Y:S02]  /*3620*/  IADD3 R11, P2, PT, R16, 0x1, RZ ;  /* 0x00000001100b7810 */ /* 0x000fe40007f5e0ff */
[C---:B------:R-:W-:Y:S02]  /*3630*/  ISETP.GE.U32.AND.EX P0, PT, R18.reuse, RZ, PT, P0 ;  /* 0x000000ff1200720c */ /* 0x040fe40003f06100 */
[----:B------:R-:W-:Y:S01]  /*3640*/  IADD3.X R15, PT, PT, R18, -0x1, RZ, P1, !PT ;  /* 0xffffffff120f7810 */ /* 0x000fe20000ffe4ff */
[----:B------:R-:W-:Y:S01]  /*3650*/  IMAD.X R10, RZ, RZ, R17, P2 ;  /* 0x000000ffff0a7224 */ /* 0x000fe200010e0611 */
[----:B------:R-:W-:-:S02]  /*3660*/  SEL R14, R14, R19, P0 ;  /* 0x000000130e0e7207 */ /* 0x000fc40000000000 */
[----:B------:R-:W-:Y:S02]  /*3670*/  SEL R11, R11, R16, P0 ;  /* 0x000000100b0b7207 */ /* 0x000fe40000000000 */
[----:B------:R-:W-:Y:S02]  /*3680*/  SEL R15, R15, R18, P0 ;  /* 0x000000120f0f7207 */ /* 0x000fe40000000000 */
[----:B------:R-:W-:Y:S02]  /*3690*/  SEL R10, R10, R17, P0 ;  /* 0x000000110a0a7207 */ /* 0x000fe40000000000 */
[----:B------:R-:W-:Y:S02]  /*36a0*/  ISETP.GE.U32.AND P0, PT, R14, UR6, PT ;  /* 0x000000060e007c0c */ /* 0x000fe4000bf06070 */
[----:B------:R-:W-:Y:S02]  /*36b0*/  IADD3 R14, P2, PT, R11, 0x1, RZ ;  /* 0x000000010b0e7810 */ /* 0x000fe40007f5e0ff */
[----:B------:R-:W-:-:S02]  /*36c0*/  ISETP.GE.U32.AND.EX P0, PT, R15, RZ, PT, P0 ;  /* 0x000000ff0f00720c */ /* 0x000fc40003f06100 */
[----:B------:R-:W-:Y:S01]  /*36d0*/  ISETP.NE.U32.AND P1, PT, RZ, UR6, PT ;  /* 0x00000006ff007c0c */ /* 0x000fe2000bf25070 */
[----:B------:R-:W-:Y:S01]  /*36e0*/  IMAD.X R15, RZ, RZ, R10, P2 ;  /* 0x000000ffff0f7224 */ /* 0x000fe200010e060a */
[----:B------:R-:W-:Y:S01]  /*36f0*/  SEL R14, R14, R11, P0 ;  /* 0x0000000b0e0e7207 */ /* 0x000fe20000000000 */
[----:B------:R-:W-:Y:S01]  /*3700*/  IMAD.MOV.U32 R11, RZ, RZ, 0x0 ;  /* 0x00000000ff0b7424 */ /* 0x000fe200078e00ff */
[----:B------:R-:W-:Y:S02]  /*3710*/  ISETP.NE.AND.EX P1, PT, RZ, RZ, PT, P1 ;  /* 0x000000ffff00720c */ /* 0x000fe40003f25310 */
[----:B------:R-:W-:Y:S01]  /*3720*/  SEL R15, R15, R10, P0 ;  /* 0x0000000a0f0f7207 */ /* 0x000fe20000000000 */
[----:B------:R-:W-:Y:S01]  /*3730*/  IMAD.MOV.U32 R10, RZ, RZ, R0 ;  /* 0x000000ffff0a7224 */ /* 0x000fe200078e0000 */
[----:B------:R-:W-:Y:S02]  /*3740*/  SEL R14, R14, 0xffffffff, P1 ;  /* 0xffffffff0e0e7807 */ /* 0x000fe40000800000 */
[----:B------:R-:W-:Y:S01]  /*3750*/  SEL R15, R15, 0xffffffff, P1 ;  /* 0xffffffff0f0f7807 */ /* 0x000fe20000800000 */
[----:B------:R-:W-:Y:S06]  /*3760*/  RET.REL.NODEC R10 `(_Z9cuda_tossmPm) ;  /* 0xffffffc80a247950 */ /* 0x000fec0003c3ffff */
.L_x_17:
[----:B------:R-:W-:-:S00]  /*3770*/  BRA `(.L_x_17) ;  /* 0xfffffffc00fc7947 */ /* 0x000fc0000383ffff */
[----:B------:R-:W-:-:S00]  /*3780*/  NOP ;  /* 0x0000000000007918 */ /* 0x000fc00000000000 */
[----:B------:R-:W-:-:S00]  /*3790*/  NOP ;  /* 0x0000000000007918 */ /* 0x000fc00000000000 */
[----:B------:R-:W-:-:S00]  /*37a0*/  NOP ;  /* 0x0000000000007918 */ /* 0x000fc00000000000 */
[----:B------:R-:W-:-:S00]  /*37b0*/  NOP ;  /* 0x0000000000007918 */ /* 0x000fc00000000000 */
[----:B------:R-:W-:-:S00]  /*37c0*/  NOP ;  /* 0x0000000000007918 */ /* 0x000fc00000000000 */
[----:B------:R-:W-:-:S00]  /*37d0*/  NOP ;  /* 0x0000000000007918 */ /* 0x000fc00000000000 */
[----:B------:R-:W-:-:S00]  /*37e0*/  NOP ;  /* 0x0000000000007918 */ /* 0x000fc00000000000 */
[----:B------:R-:W-:-:S00]  /*37f0*/  NOP ;  /* 0x0000000000007918 */ /* 0x000fc00000000000 */
.L_x_18:


//--------------------- .nv.global.init           --------------------------
	.section	.nv.global.init,"aw",@progbits
	.align	4
.nv.global.init:
	.type		mrg32k3aM1SubSeq,@object
	.size		mrg32k3aM1SubSeq,(mrg32k3aM2SubSeq - mrg32k3aM1SubSeq)
mrg32k3aM1SubSeq:
        /*0000*/ 	.byte	0x0b, 0xcc, 0xee, 0x04, 0x73, 0x29, 0x8b, 0x6f, 0xf6, 0x53, 0x03, 0xf6, 0x23, 0xf6, 0xea, 0xda
        /* <DEDUP_REMOVED lines=125> */
	.type		mrg32k3aM2SubSeq,@object
	.size		mrg32k3aM2SubSeq,(mrg32k3aM1 - mrg32k3aM2SubSeq)
mrg32k3aM2SubSeq:
        /* <DEDUP_REMOVED lines=126> */
	.type		mrg32k3aM1,@object
	.size		mrg32k3aM1,(mrg32k3aM1Seq - mrg32k3aM1)
mrg32k3aM1:
        /* <DEDUP_REMOVED lines=144> */
	.type		mrg32k3aM1Seq,@object
	.size		mrg32k3aM1Seq,(mrg32k3aM2 - mrg32k3aM1Seq)
mrg32k3aM1Seq:
        /* <DEDUP_REMOVED lines=144> */
	.type		mrg32k3aM2,@object
	.size		mrg32k3aM2,(mrg32k3aM2Seq - mrg32k3aM2)
mrg32k3aM2:
        /* <DEDUP_REMOVED lines=144> */
	.type		mrg32k3aM2Seq,@object
	.size		mrg32k3aM2Seq,(precalc_xorwow_matrix - mrg32k3aM2Seq)
mrg32k3aM2Seq:
        /* <DEDUP_REMOVED lines=144> */
	.type		precalc_xorwow_matrix,@object
	.size		precalc_xorwow_matrix,(precalc_xorwow_offset_matrix - precalc_xorwow_matrix)
precalc_xorwow_matrix:
        /* <DEDUP_REMOVED lines=6400> */
	.type		precalc_xorwow_offset_matrix,@object
	.size		precalc_xorwow_offset_matrix,(.L_1 - precalc_xorwow_offset_matrix)
precalc_xorwow_offset_matrix:
        /* <DEDUP_REMOVED lines=6400> */
.L_1:


//--------------------- .nv.shared.reserved.0     --------------------------
	.section	.nv.shared.reserved.0,"aw",@nobits
	.weak		__nv_reservedSMEM_offset_0_alias
	.size		__nv_reservedSMEM_offset_0_alias, 0, 64
	.other		__nv_reservedSMEM_offset_0_alias,@"STO_CUDA_RESERVED_SHARED STV_DEFAULT"
__nv_reservedSMEM_offset_0_alias:
	.zero		0
	.zero		64


//--------------------- .nv.constant0._Z9cuda_tossmPm --------------------------
	.section	.nv.constant0._Z9cuda_tossmPm,"a",@progbits
	.sectionflags	@""
	.align	4
.nv.constant0._Z9cuda_tossmPm:
	.zero		912


//--------------------- SYMBOLS --------------------------

	.type		.nv.reservedSmem.offset0,@object
	.size		.nv.reservedSmem.offset0,0x4
